def matmul_kernel(
    a_ptr,
    b_ptr,
    c_ptr,
    M,
    N,
    K,
    stride_am,
    stride_ak,
    stride_bk,
    stride_bn,
    stride_cm,
    stride_cn,
    BLOCK_M: tl.constexpr,
    BLOCK_N: tl.constexpr,
    BLOCK_K: tl.constexpr,
    GROUP_M: tl.constexpr,
):
    pid = tl.program_id(axis=0)
    num_pid_m = tl.cdiv(M, BLOCK_M)
    num_pid_n = tl.cdiv(N, BLOCK_N)
    num_pid_in_group = GROUP_M * num_pid_n
    group_id = pid // num_pid_in_group
    first_pid_m = group_id * GROUP_M
    group_size_m = min(num_pid_m - first_pid_m, GROUP_M)
    pid_m = first_pid_m + ((pid % num_pid_in_group) % group_size_m)
    pid_n = (pid % num_pid_in_group) // group_size_m

    offs_am = (pid_m * BLOCK_M + tl.arange(0, BLOCK_M)) % M
    offs_bn = (pid_n * BLOCK_N + tl.arange(0, BLOCK_N)) % N
    offs_k = tl.arange(0, BLOCK_K)
    a_ptrs = a_ptr + offs_am[:, None] * stride_am + offs_k[None, :] * stride_ak
    b_ptrs = b_ptr + offs_k[:, None] * stride_bk + offs_bn[None, :] * stride_bn

    acc = tl.zeros((BLOCK_M, BLOCK_N), dtype=tl.float32)
    for kk in range(0, tl.cdiv(K, BLOCK_K)):
        a = tl.load(a_ptrs, mask=offs_k[None, :] < K - kk * BLOCK_K, other=0.0)
        b = tl.load(b_ptrs, mask=offs_k[:, None] < K - kk * BLOCK_K, other=0.0)
        acc = tl.dot(a, b, acc)
        a_ptrs += BLOCK_K * stride_ak
        b_ptrs += BLOCK_K * stride_bk

    c = acc.to(c_ptr.dtype.element_ty)
    offs_cm = pid_m * BLOCK_M + tl.arange(0, BLOCK_M)
    offs_cn = pid_n * BLOCK_N + tl.arange(0, BLOCK_N)
    c_ptrs = c_ptr + offs_cm[:, None] * stride_cm + offs_cn[None, :] * stride_cn
    mask = (offs_cm[:, None] < M) & (offs_cn[None, :] < N)
    tl.store(c_ptrs, c, mask=mask)

# config = {"BLOCK_K": 128, "BLOCK_M": 128, "BLOCK_N": 64, "GROUP_M": 8, "arch": "sm_90", "dtype": "fp32", "num_ctas": 1, "num_stages": 3, "num_warps": 16}
# arch = sm_90


// ===== COMPILED SASS (sm_90a) =====

	.target	sm_90a

	.elftype	@"ET_EXEC"


//--------------------- .note.nv.tkinfo           --------------------------
	.section	.note.nv.tkinfo,"",@"SHT_NOTE"
	.sectionflags	@"SHF_NOTE_NV_TKINFO"
	.tkinfo
        /*0018*/ 	.word	0x00000002
        /*0030*/ 	.string	""
        /*0030*/ 	.string	"ptxas"
        /*0030*/ 	.string	"Cuda compilation tools, release 13.0, V13.0.88"
        /*0030*/ 	.string	"Build cuda_13.0.r13.0/compiler.36424714_0"
        /*0030*/ 	.string	"-v  -suppress-debug-info  -lineinfo  -arch sm_90a "



//--------------------- .note.nv.cuinfo           --------------------------
	.section	.note.nv.cuinfo,"",@"SHT_NOTE"
	.sectionflags	@"SHF_NOTE_NV_CUINFO"
        /*0018*/ 	.short	0x0002
        /*001a*/ 	.short	0x005a
        /*001c*/ 	.short	0x0082
	.zero		2


//--------------------- .nv.info                  --------------------------
	.section	.nv.info,"",@"SHT_CUDA_INFO"
	.align	4


	//----- nvinfo : EIATTR_REGCOUNT
	.align		4
        /*0000*/ 	.byte	0x04, 0x2f
        /*0002*/ 	.short	(.L_1 - .L_0)
	.align		4
.L_0:
        /*0004*/ 	.word	index@(matmul_kernel)
        /*0008*/ 	.word	0x00000080


	//----- nvinfo : EIATTR_FRAME_SIZE
	.align		4
.L_1:
        /*000c*/ 	.byte	0x04, 0x11
        /*000e*/ 	.short	(.L_3 - .L_2)
	.align		4
.L_2:
        /*0010*/ 	.word	index@(matmul_kernel)
        /*0014*/ 	.word	0x000000b0


	//----- nvinfo : EIATTR_MIN_STACK_SIZE
	.align		4
.L_3:
        /*0018*/ 	.byte	0x04, 0x12
        /*001a*/ 	.short	(.L_5 - .L_4)
	.align		4
.L_4:
        /*001c*/ 	.word	index@(matmul_kernel)
        /*0020*/ 	.word	0x000000b0
.L_5:


//--------------------- .nv.compat                --------------------------
	.section	.nv.compat,"",@"SHT_CUDA_COMPAT_INFO"
	.align	4
        /*0000*/ 	.byte	0x02, 0x09, 0x01, 0x00, 0x02, 0x02, 0x04, 0x00, 0x02, 0x05, 0x05, 0x00, 0x03, 0x07, 0x01, 0x01
        /*0010*/ 	.byte	0x02, 0x03, 0x00, 0x00, 0x02, 0x06, 0x01, 0x00, 0x04, 0x0b, 0x08, 0x00, 0x00, 0x00, 0x00, 0x00
        /*0020*/ 	.byte	0x00, 0x00, 0x00, 0x00


//--------------------- .nv.info.matmul_kernel    --------------------------
	.section	.nv.info.matmul_kernel,"",@"SHT_CUDA_INFO"
	.sectionflags	@""
	.align	4


	//----- nvinfo : EIATTR_CUDA_API_VERSION
	.align		4
        /*0000*/ 	.byte	0x04, 0x37
        /*0002*/ 	.short	(.L_7 - .L_6)
.L_6:
        /*0004*/ 	.word	0x00000082


	//----- nvinfo : EIATTR_KPARAM_INFO
	.align		4
.L_7:
        /*0008*/ 	.byte	0x04, 0x17
        /*000a*/ 	.short	(.L_9 - .L_8)
.L_8:
        /*000c*/ 	.word	0x00000000
        /*0010*/ 	.short	0x000d
        /*0012*/ 	.short	0x0048
        /*0014*/ 	.byte	0x00, 0xf4, 0x21, 0x00


	//----- nvinfo : EIATTR_KPARAM_INFO
	.align		4
.L_9:
        /*0018*/ 	.byte	0x04, 0x17
        /*001a*/ 	.short	(.L_11 - .L_10)
.L_10:
        /*001c*/ 	.word	0x00000000
        /*0020*/ 	.short	0x000c
        /*0022*/ 	.short	0x0040
        /*0024*/ 	.byte	0x00, 0xf4, 0x21, 0x00


	//----- nvinfo : EIATTR_KPARAM_INFO
	.align		4
.L_11:
        /*0028*/ 	.byte	0x04, 0x17
        /*002a*/ 	.short	(.L_13 - .L_12)
.L_12:
        /*002c*/ 	.word	0x00000000
        /*0030*/ 	.short	0x000b
        /*0032*/ 	.short	0x0038
        /*0034*/ 	.byte	0x00, 0xf0, 0x11, 0x00


	//----- nvinfo : EIATTR_KPARAM_INFO
	.align		4
.L_13:
        /*0038*/ 	.byte	0x04, 0x17
        /*003a*/ 	.short	(.L_15 - .L_14)
.L_14:
        /*003c*/ 	.word	0x00000000
        /*0040*/ 	.short	0x000a
        /*0042*/ 	.short	0x0034
        /*0044*/ 	.byte	0x00, 0xf0, 0x11, 0x00


	//----- nvinfo : EIATTR_KPARAM_INFO
	.align		4
.L_15:
        /*0048*/ 	.byte	0x04, 0x17
        /*004a*/ 	.short	(.L_17 - .L_16)
.L_16:
        /*004c*/ 	.word	0x00000000
        /*0050*/ 	.short	0x0009
        /*0052*/ 	.short	0x0030
        /*0054*/ 	.byte	0x00, 0xf0, 0x11, 0x00


	//----- nvinfo : EIATTR_KPARAM_INFO
	.align		4
.L_17:
        /*0058*/ 	.byte	0x04, 0x17
        /*005a*/ 	.short	(.L_19 - .L_18)
.L_18:
        /*005c*/ 	.word	0x00000000
        /*0060*/ 	.short	0x0008
        /*0062*/ 	.short	0x002c
        /*0064*/ 	.byte	0x00, 0xf0, 0x11, 0x00


	//----- nvinfo : EIATTR_KPARAM_INFO
	.align		4
.L_19:
        /*0068*/ 	.byte	0x04, 0x17
        /*006a*/ 	.short	(.L_21 - .L_20)
.L_20:
        /*006c*/ 	.word	0x00000000
        /*0070*/ 	.short	0x0007
        /*0072*/ 	.short	0x0028
        /*0074*/ 	.byte	0x00, 0xf0, 0x11, 0x00


	//----- nvinfo : EIATTR_KPARAM_INFO
	.align		4
.L_21:
        /*0078*/ 	.byte	0x04, 0x17
        /*007a*/ 	.short	(.L_23 - .L_22)
.L_22:
        /*007c*/ 	.word	0x00000000
        /*0080*/ 	.short	0x0006
        /*0082*/ 	.short	0x0024
        /*0084*/ 	.byte	0x00, 0xf0, 0x11, 0x00


	//----- nvinfo : EIATTR_KPARAM_INFO
	.align		4
.L_23:
        /*0088*/ 	.byte	0x04, 0x17
        /*008a*/ 	.short	(.L_25 - .L_24)
.L_24:
        /*008c*/ 	.word	0x00000000
        /*0090*/ 	.short	0x0005
        /*0092*/ 	.short	0x0020
        /*0094*/ 	.byte	0x00, 0xf0, 0x11, 0x00


	//----- nvinfo : EIATTR_KPARAM_INFO
	.align		4
.L_25:
        /*0098*/ 	.byte	0x04, 0x17
        /*009a*/ 	.short	(.L_27 - .L_26)
.L_26:
        /*009c*/ 	.word	0x00000000
        /*00a0*/ 	.short	0x0004
        /*00a2*/ 	.short	0x001c
        /*00a4*/ 	.byte	0x00, 0xf0, 0x11, 0x00


	//----- nvinfo : EIATTR_KPARAM_INFO
	.align		4
.L_27:
        /*00a8*/ 	.byte	0x04, 0x17
        /*00aa*/ 	.short	(.L_29 - .L_28)
.L_28:
        /*00ac*/ 	.word	0x00000000
        /*00b0*/ 	.short	0x0003
        /*00b2*/ 	.short	0x0018
        /*00b4*/ 	.byte	0x00, 0xf0, 0x11, 0x00


	//----- nvinfo : EIATTR_KPARAM_INFO
	.align		4
.L_29:
        /*00b8*/ 	.byte	0x04, 0x17
        /*00ba*/ 	.short	(.L_31 - .L_30)
.L_30:
        /*00bc*/ 	.word	0x00000000
        /*00c0*/ 	.short	0x0002
        /*00c2*/ 	.short	0x0010
        /*00c4*/ 	.byte	0x00, 0xf4, 0x21, 0x00


	//----- nvinfo : EIATTR_KPARAM_INFO
	.align		4
.L_31:
        /*00c8*/ 	.byte	0x04, 0x17
        /*00ca*/ 	.short	(.L_33 - .L_32)
.L_32:
        /*00cc*/ 	.word	0x00000000
        /*00d0*/ 	.short	0x0001
        /*00d2*/ 	.short	0x0008
        /*00d4*/ 	.byte	0x00, 0xf4, 0x21, 0x00


	//----- nvinfo : EIATTR_KPARAM_INFO
	.align		4
.L_33:
        /*00d8*/ 	.byte	0x04, 0x17
        /*00da*/ 	.short	(.L_35 - .L_34)
.L_34:
        /*00dc*/ 	.word	0x00000000
        /*00e0*/ 	.short	0x0000
        /*00e2*/ 	.short	0x0000
        /*00e4*/ 	.byte	0x00, 0xf4, 0x21, 0x00


	//----- nvinfo : EIATTR_SPARSE_MMA_MASK
	.align		4
.L_35:
        /*00e8*/ 	.byte	0x03, 0x50
        /*00ea*/ 	.short	0x0000


	//----- nvinfo : EIATTR_MAXREG_COUNT
	.align		4
        /*00ec*/ 	.byte	0x03, 0x1b
        /*00ee*/ 	.short	0x0080


	//----- nvinfo : EIATTR_NUM_BARRIERS
	.align		4
        /*00f0*/ 	.byte	0x02, 0x4c
        /*00f2*/ 	.byte	0x01
	.zero		1


	//----- nvinfo : EIATTR_ANNOTATIONS
	.align		4
        /*00f4*/ 	.byte	0x04, 0x55
        /*00f6*/ 	.short	(.L_37 - .L_36)


	//   ....[0]....
.L_36:
        /*00f8*/ 	.word	0x00000001
        /*00fc*/ 	.byte	0x50, 0x09, 0x00, 0x00, 0x01, 0x00, 0x00, 0x00, 0x90, 0x09, 0x00, 0x00, 0x01, 0x00, 0x00, 0x00
        /* <DEDUP_REMOVED lines=40> */
        /*038c*/ 	.byte	0xa0, 0x73, 0x00, 0x00, 0x01, 0x00, 0x00, 0x00, 0xd0, 0x74, 0x00, 0x00


	//----- nvinfo : EIATTR_MERCURY_ISA_VERSION
	.align		4
.L_37:
        /*0398*/ 	.byte	0x03, 0x5f
        /*039a*/ 	.short	0x0101


	//----- nvinfo : EIATTR_EXIT_INSTR_OFFSETS
	.align		4
        /*039c*/ 	.byte	0x04, 0x1c
        /*039e*/ 	.short	(.L_39 - .L_38)


	//   ....[0]....
.L_38:
        /*03a0*/ 	.word	0x00007940


	//   ....[1]....
        /*03a4*/ 	.word	0x00007960


	//----- nvinfo : EIATTR_REQNTID
	.align		4
.L_39:
        /*03a8*/ 	.byte	0x04, 0x10
        /*03aa*/ 	.short	(.L_41 - .L_40)
.L_40:
        /*03ac*/ 	.word	0x00000200
        /*03b0*/ 	.word	0x00000001
        /*03b4*/ 	.word	0x00000001


	//----- nvinfo : EIATTR_CBANK_PARAM_SIZE
	.align		4
.L_41:
        /*03b8*/ 	.byte	0x03, 0x19
        /*03ba*/ 	.short	0x0050


	//----- nvinfo : EIATTR_PARAM_CBANK
	.align		4
        /*03bc*/ 	.byte	0x04, 0x0a
        /*03be*/ 	.short	(.L_43 - .L_42)
	.align		4
.L_42:
        /*03c0*/ 	.word	index@(.nv.constant0.matmul_kernel)
        /*03c4*/ 	.short	0x0210
        /*03c6*/ 	.short	0x0050


	//----- nvinfo : EIATTR_SW_WAR
	.align		4
.L_43:
        /*03c8*/ 	.byte	0x04, 0x36
        /*03ca*/ 	.short	(.L_45 - .L_44)
.L_44:
        /*03cc*/ 	.word	0x00000008
.L_45:


//--------------------- .nv.callgraph             --------------------------
	.section	.nv.callgraph,"",@"SHT_CUDA_CALLGRAPH"
	.align	4
	.sectionentsize	8
	.align		4
        /*0000*/ 	.word	0x00000000
	.align		4
        /*0004*/ 	.word	0xffffffff
	.align		4
        /*0008*/ 	.word	0x00000000
	.align		4
        /*000c*/ 	.word	0xfffffffe
	.align		4
        /*0010*/ 	.word	0x00000000
	.align		4
        /*0014*/ 	.word	0xfffffffd
	.align		4
        /*0018*/ 	.word	0x00000000
	.align		4
        /*001c*/ 	.word	0xfffffffc


//--------------------- .text.matmul_kernel       --------------------------
	.section	.text.matmul_kernel,"ax",@progbits
	.align	128
        .global         matmul_kernel
        .type           matmul_kernel,@function
        .size           matmul_kernel,(.L_x_3 - matmul_kernel)
        .other          matmul_kernel,@"STO_CUDA_ENTRY STV_DEFAULT"
matmul_kernel:
.text.matmul_kernel:
[----:B------:R-:W1:Y:S08]  /*0000*/  LDC R1, c[0x0][0x28] ;  /* 0x00000a00ff017b82 */ /* 0x000e700000000800 */
[----:B------:R-:W2:Y:S01]  /*0010*/  LDC.64 R68, c[0x0][0x228] ;  /* 0x00008a00ff447b82 */ /* 0x000ea20000000a00 */
[----:B------:R-:W3:Y:S01]  /*0020*/  S2R R5, SR_CTAID.X ;  /* 0x0000000000057919 */ /* 0x000ee20000002500 */
[----:B------:R-:W-:Y:S01]  /*0030*/  ULDC.64 UR8, c[0x0][0x230] ;  /* 0x00008c0000087ab9 */ /* 0x000fe20000000a00 */
[----:B-1----:R-:W-:Y:S01]  /*0040*/  VIADD R1, R1, 0xffffff50 ;  /* 0xffffff5001017836 */ /* 0x002fe20000000000 */
[----:B------:R-:W-:Y:S01]  /*0050*/  UIADD3 UR4, UR8, 0x7f, URZ ;  /* 0x0000007f08047890 */ /* 0x000fe2000fffe03f */
[----:B------:R-:W1:Y:S01]  /*0060*/  S2R R13, SR_TID.X ;  /* 0x00000000000d7919 */ /* 0x000e620000002100 */
[----:B------:R-:W-:Y:S01]  /*0070*/  ULDC.64 UR18, c[0x0][0x238] ;  /* 0x00008e0000127ab9 */ /* 0x000fe20000000a00 */
[----:B------:R-:W-:Y:S01]  /*0080*/  ULDC.64 UR20, c[0x0][0x218] ;  /* 0x0000860000147ab9 */ /* 0x000fe20000000a00 */
[----:B------:R-:W-:Y:S01]  /*0090*/  UISETP.GT.AND UP0, UPT, UR4, 0x7f, UPT ;  /* 0x0000007f0400788c */ /* 0x000fe2000bf04270 */
[----:B------:R-:W-:Y:S01]  /*00a0*/  IMAD.U32 R24, RZ, RZ, UR18 ;  /* 0x00000012ff187e24 */ /* 0x000fe2000f8e00ff */
[----:B------:R-:W-:Y:S01]  /*00b0*/  ULDC.64 UR12, c[0x0][0x210] ;  /* 0x00008400000c7ab9 */ /* 0x000fe20000000a00 */
[----:B------:R-:W-:Y:S01]  /*00c0*/  IMAD.U32 R116, RZ, RZ, UR18 ;  /* 0x00000012ff747e24 */ /* 0x000fe2000f8e00ff */
[----:B------:R-:W-:Y:S01]  /*00d0*/  USEL UR7, URZ, 0x4, !UP0 ;  /* 0x000000043f077887 */ /* 0x000fe2000c000000 */
[----:B------:R-:W-:Y:S01]  /*00e0*/  IMAD.U32 R117, RZ, RZ, UR18 ;  /* 0x00000012ff757e24 */ /* 0x000fe2000f8e00ff */
[----:B------:R-:W-:Y:S01]  /*00f0*/  ULDC UR10, c[0x0][0x240] ;  /* 0x00009000000a7ab9 */ /* 0x000fe20000000800 */
[----:B------:R-:W-:Y:S01]  /*0100*/  IMAD.U32 R118, RZ, RZ, UR18 ;  /* 0x00000012ff767e24 */ /* 0x000fe2000f8e00ff */
[----:B------:R-:W4:Y:S01]  /*0110*/  S2UR UR6, SR_CgaCtaId ;  /* 0x00000000000679c3 */ /* 0x000f220000008800 */
[----:B------:R-:W-:Y:S01]  /*0120*/  IMAD.U32 R32, RZ, RZ, UR18 ;  /* 0x00000012ff207e24 */ /* 0x000fe2000f8e00ff */
[----:B------:R-:W-:Y:S01]  /*0130*/  UMOV UR5, 0x400 ;  /* 0x0000040000057882 */ /* 0x000fe20000000000 */
[----:B------:R-:W-:Y:S01]  /*0140*/  IMAD.U32 R34, RZ, RZ, UR18 ;  /* 0x00000012ff227e24 */ /* 0x000fe2000f8e00ff */
[----:B------:R-:W-:Y:S01]  /*0150*/  ULDC.64 UR24, c[0x0][0x208] ;  /* 0x0000820000187ab9 */ /* 0x000fe20000000a00 */
[----:B------:R-:W-:Y:S01]  /*0160*/  IMAD.U32 R38, RZ, RZ, UR18 ;  /* 0x00000012ff267e24 */ /* 0x000fe2000f8e00ff */
[----:B------:R-:W-:Y:S01]  /*0170*/  UISETP.GT.AND UP0, UPT, UR4, 0xff, UPT ;  /* 0x000000ff0400788c */ /* 0x000fe2000bf04270 */
[----:B------:R-:W-:Y:S01]  /*0180*/  IMAD.U32 R37, RZ, RZ, UR18 ;  /* 0x00000012ff257e24 */ /* 0x000fe2000f8e00ff */
[----:B--2---:R-:W-:Y:S01]  /*0190*/  LOP3.LUT R107, RZ, R69, RZ, 0x33, !PT ;  /* 0x00000045ff6b7212 */ /* 0x004fe200078e33ff */
[----:B------:R-:W-:-:S05]  /*01a0*/  VIADD R0, R69, 0x3f ;  /* 0x0000003f45007836 */ /* 0x000fca0000000000 */
[----:B------:R-:W-:Y:S02]  /*01b0*/  SHF.R.S32.HI R3, RZ, 0x1f, R0 ;  /* 0x0000001fff037819 */ /* 0x000fe40000011400 */
[----:B---3--:R-:W-:Y:S02]  /*01c0*/  IABS R8, R5 ;  /* 0x0000000500087213 */ /* 0x008fe40000000000 */
[----:B------:R-:W-:Y:S02]  /*01d0*/  LEA.HI R3, R3, R0, RZ, 0x6 ;  /* 0x0000000003037211 */ /* 0x000fe400078f30ff */
[----:B-1----:R-:W-:Y:S02]  /*01e0*/  LOP3.LUT R40, R13, 0x7f, RZ, 0xc0, !PT ;  /* 0x0000007f0d287812 */ /* 0x002fe400078ec0ff */
[----:B------:R-:W-:Y:S01]  /*01f0*/  SHF.R.S32.HI R3, RZ, 0x6, R3 ;  /* 0x00000006ff037819 */ /* 0x000fe20000011403 */
[----:B----4-:R-:W-:Y:S02]  /*0200*/  ULEA UR5, UR6, UR5, 0x18 ;  /* 0x0000000506057291 */ /* 0x010fe4000f8ec03f */
[----:B------:R-:W-:-:S02]  /*0210*/  USHF.L.U32 UR6, UR18, 0x7, URZ ;  /* 0x0000000712067899 */ /* 0x000fc4000800063f */
[----:B------:R-:W-:-:S05]  /*0220*/  IMAD.SHL.U32 R4, R3, 0x8, RZ ;  /* 0x0000000803047824 */ /* 0x000fca00078e00ff */
[-C--:B------:R-:W-:Y:S02]  /*0230*/  IABS R7, R4.reuse ;  /* 0x0000000400077213 */ /* 0x080fe40000000000 */
[----:B------:R-:W-:Y:S02]  /*0240*/  IABS R10, R4 ;  /* 0x00000004000a7213 */ /* 0x000fe40000000000 */
[----:B------:R-:W1:Y:S08]  /*0250*/  I2F.RP R0, R7 ;  /* 0x0000000700007306 */ /* 0x000e700000209400 */
[----:B-1----:R-:W1:Y:S02]  /*0260*/  MUFU.RCP R0, R0 ;  /* 0x0000000000007308 */ /* 0x002e640000001000 */
[----:B-1----:R-:W-:-:S02]  /*0270*/  VIADD R2, R0, 0xffffffe ;  /* 0x0ffffffe00027836 */ /* 0x002fc40000000000 */
[----:B------:R-:W-:-:S04]  /*0280*/  IMAD.MOV R0, RZ, RZ, -R10 ;  /* 0x000000ffff007224 */ /* 0x000fc800078e0a0a */
[----:B------:R1:W2:Y:S01]  /*0290*/  F2I.FTZ.U32.TRUNC.NTZ R3, R2 ;  /* 0x0000000200037305 */ /* 0x0002a2000021f000 */
[----:B------:R-:W-:-:S05]  /*02a0*/  IMAD.SHL.U32 R10, R13, 0x10, RZ ;  /* 0x000000100d0a7824 */ /* 0x000fca00078e00ff */
[----:B------:R-:W-:Y:S01]  /*02b0*/  LOP3.LUT R10, R10, 0x70, RZ, 0xc0, !PT ;  /* 0x000000700a0a7812 */ /* 0x000fe200078ec0ff */
[----:B-1----:R-:W-:Y:S02]  /*02c0*/  IMAD.MOV.U32 R2, RZ, RZ, RZ ;  /* 0x000000ffff027224 */ /* 0x002fe400078e00ff */
[----:B--2---:R-:W-:-:S04]  /*02d0*/  IMAD.MOV R6, RZ, RZ, -R3 ;  /* 0x000000ffff067224 */ /* 0x004fc800078e0a03 */
[----:B------:R-:W-:Y:S02]  /*02e0*/  IMAD R9, R6, R7, RZ ;  /* 0x0000000706097224 */ /* 0x000fe400078e02ff */
[----:B------:R-:W-:Y:S01]  /*02f0*/  IMAD.MOV.U32 R6, RZ, RZ, R8 ;  /* 0x000000ffff067224 */ /* 0x000fe200078e0008 */
[----:B------:R-:W-:Y:S01]  /*0300*/  IABS R8, R69 ;  /* 0x0000004500087213 */ /* 0x000fe20000000000 */
[----:B------:R-:W-:Y:S01]  /*0310*/  IMAD.HI.U32 R3, R3, R9, R2 ;  /* 0x0000000903037227 */ /* 0x000fe200078e0002 */
[----:B------:R-:W-:-:S05]  /*0320*/  IABS R9, R68 ;  /* 0x0000004400097213 */ /* 0x000fca0000000000 */
[----:B------:R-:W-:-:S04]  /*0330*/  IMAD.HI.U32 R3, R3, R6, RZ ;  /* 0x0000000603037227 */ /* 0x000fc800078e00ff */
[----:B------:R-:W-:-:S05]  /*0340*/  IMAD R0, R3, R0, R6 ;  /* 0x0000000003007224 */ /* 0x000fca00078e0206 */
[----:B------:R-:W-:-:S13]  /*0350*/  ISETP.GT.U32.AND P1, PT, R7, R0, PT ;  /* 0x000000000700720c */ /* 0x000fda0003f24070 */
[----:B------:R-:W-:Y:S02]  /*0360*/  @!P1 IMAD.IADD R0, R0, 0x1, -R7 ;  /* 0x0000000100009824 */ /* 0x000fe400078e0a07 */
[----:B------:R-:W-:Y:S01]  /*0370*/  @!P1 VIADD R3, R3, 0x1 ;  /* 0x0000000103039836 */ /* 0x000fe20000000000 */
[----:B------:R-:W-:Y:S02]  /*0380*/  ISETP.NE.AND P1, PT, R4, RZ, PT ;  /* 0x000000ff0400720c */ /* 0x000fe40003f25270 */
[----:B------:R-:W-:Y:S01]  /*0390*/  ISETP.GE.U32.AND P0, PT, R0, R7, PT ;  /* 0x000000070000720c */ /* 0x000fe20003f06070 */
[----:B------:R-:W-:Y:S01]  /*03a0*/  IMAD.SHL.U32 R7, R13, 0x4, RZ ;  /* 0x000000040d077824 */ /* 0x000fe200078e00ff */
[----:B------:R-:W-:-:S04]  /*03b0*/  LOP3.LUT R0, R5, R4, RZ, 0x3c, !PT ;  /* 0x0000000405007212 */ /* 0x000fc800078e3cff */
[----:B------:R-:W-:Y:S01]  /*03c0*/  ISETP.GE.AND P2, PT, R0, RZ, PT ;  /* 0x000000ff0000720c */ /* 0x000fe20003f46270 */
[----:B------:R-:W-:-:S06]  /*03d0*/  VIADD R0, R68, 0x7f ;  /* 0x0000007f44007836 */ /* 0x000fcc0000000000 */
[----:B------:R-:W-:-:S04]  /*03e0*/  @P0 VIADD R3, R3, 0x1 ;  /* 0x0000000103030836 */ /* 0x000fc80000000000 */
[----:B------:R-:W-:Y:S01]  /*03f0*/  IMAD.MOV.U32 R2, RZ, RZ, R3 ;  /* 0x000000ffff027224 */ /* 0x000fe200078e0003 */
[----:B------:R-:W-:-:S03]  /*0400*/  SHF.R.S32.HI R3, RZ, 0x1f, R0 ;  /* 0x0000001fff037819 */ /* 0x000fc60000011400 */
[----:B------:R-:W-:Y:S01]  /*0410*/  @!P2 IMAD.MOV R2, RZ, RZ, -R2 ;  /* 0x000000ffff02a224 */ /* 0x000fe200078e0a02 */
[----:B------:R-:W-:Y:S02]  /*0420*/  @!P1 LOP3.LUT R2, RZ, R4, RZ, 0x33, !PT ;  /* 0x00000004ff029212 */ /* 0x000fe400078e33ff */
[----:B------:R-:W-:-:S03]  /*0430*/  LEA.HI R3, R3, R0, RZ, 0x7 ;  /* 0x0000000003037211 */ /* 0x000fc600078f38ff */
[----:B------:R-:W-:Y:S02]  /*0440*/  IMAD.SHL.U32 R14, R2, 0x8, RZ ;  /* 0x00000008020e7824 */ /* 0x000fe400078e00ff */
[----:B------:R-:W-:-:S03]  /*0450*/  IMAD.MOV R2, RZ, RZ, -R2 ;  /* 0x000000ffff027224 */ /* 0x000fc600078e0a02 */
[----:B------:R-:W-:Y:S01]  /*0460*/  LEA.HI.SX32 R3, R3, -R14, 0x19 ;  /* 0x8000000e03037211 */ /* 0x000fe200078fcaff */
[----:B------:R-:W-:Y:S02]  /*0470*/  IMAD R16, R4, R2, R5 ;  /* 0x0000000204107224 */ /* 0x000fe400078e0205 */
[----:B------:R-:W-:Y:S01]  /*0480*/  IMAD.MOV.U32 R2, RZ, RZ, RZ ;  /* 0x000000ffff027224 */ /* 0x000fe200078e00ff */
[----:B------:R-:W-:Y:S02]  /*0490*/  VIMNMX R15, R3, 0x8, PT ;  /* 0x00000008030f7848 */ /* 0x000fe40003fe0100 */
[----:B------:R-:W-:Y:S02]  /*04a0*/  IABS R4, R16 ;  /* 0x0000001000047213 */ /* 0x000fe40000000000 */
[----:B------:R-:W-:-:S04]  /*04b0*/  IABS R11, R15 ;  /* 0x0000000f000b7213 */ /* 0x000fc80000000000 */
[----:B------:R-:W1:Y:S08]  /*04c0*/  I2F.RP R0, R11 ;  /* 0x0000000b00007306 */ /* 0x000e700000209400 */
[----:B-1----:R-:W1:Y:S02]  /*04d0*/  MUFU.RCP R0, R0 ;  /* 0x0000000000007308 */ /* 0x002e640000001000 */
[----:B-1----:R-:W-:-:S06]  /*04e0*/  VIADD R3, R0, 0xffffffe ;  /* 0x0ffffffe00037836 */ /* 0x002fcc0000000000 */
[----:B------:R-:W1:Y:S02]  /*04f0*/  F2I.FTZ.U32.TRUNC.NTZ R3, R3 ;  /* 0x0000000300037305 */ /* 0x000e64000021f000 */
[----:B-1----:R-:W-:-:S04]  /*0500*/  IMAD.MOV R6, RZ, RZ, -R3 ;  /* 0x000000ffff067224 */ /* 0x002fc800078e0a03 */
[----:B------:R-:W-:Y:S01]  /*0510*/  IMAD R5, R6, R11, RZ ;  /* 0x0000000b06057224 */ /* 0x000fe200078e02ff */
[----:B------:R-:W-:-:S03]  /*0520*/  IABS R6, R15 ;  /* 0x0000000f00067213 */ /* 0x000fc60000000000 */
[----:B------:R-:W-:Y:S02]  /*0530*/  IMAD.HI.U32 R2, R3, R5, R2 ;  /* 0x0000000503027227 */ /* 0x000fe400078e0002 */
[----:B------:R-:W1:Y:S02]  /*0540*/  I2F.RP R5, R8 ;  /* 0x0000000800057306 */ /* 0x000e640000209400 */
[----:B------:R-:W-:Y:S02]  /*0550*/  IMAD.MOV.U32 R3, RZ, RZ, R4 ;  /* 0x000000ffff037224 */ /* 0x000fe400078e0004 */
[----:B------:R-:W-:Y:S02]  /*0560*/  IMAD.MOV R0, RZ, RZ, -R6 ;  /* 0x000000ffff007224 */ /* 0x000fe400078e0a06 */
[----:B------:R-:W-:Y:S01]  /*0570*/  IMAD.HI.U32 R4, R2, R3, RZ ;  /* 0x0000000302047227 */ /* 0x000fe200078e00ff */
[----:B------:R-:W-:-:S03]  /*0580*/  LOP3.LUT R2, R16, R15, RZ, 0x3c, !PT ;  /* 0x0000000f10027212 */ /* 0x000fc600078e3cff */
[----:B------:R-:W-:Y:S01]  /*0590*/  IMAD R0, R4, R0, R3 ;  /* 0x0000000004007224 */ /* 0x000fe200078e0203 */
[----:B------:R-:W-:Y:S01]  /*05a0*/  ISETP.GE.AND P2, PT, R2, RZ, PT ;  /* 0x000000ff0200720c */ /* 0x000fe20003f46270 */
[----:B------:R-:W2:Y:S01]  /*05b0*/  I2F.RP R3, R9 ;  /* 0x0000000900037306 */ /* 0x000ea20000209400 */
[C---:B------:R-:W-:Y:S01]  /*05c0*/  IMAD.SHL.U32 R6, R13.reuse, 0x100, RZ ;  /* 0x000001000d067824 */ /* 0x040fe200078e00ff */
[----:B------:R-:W-:Y:S02]  /*05d0*/  LOP3.LUT R2, R13, 0x180, RZ, 0xc0, !PT ;  /* 0x000001800d027812 */ /* 0x000fe400078ec0ff */
[----:B------:R-:W-:Y:S02]  /*05e0*/  ISETP.GT.U32.AND P1, PT, R11, R0, PT ;  /* 0x000000000b00720c */ /* 0x000fe40003f24070 */
[----:B------:R-:W-:Y:S02]  /*05f0*/  LOP3.LUT R12, R6, 0x607c, R7, 0xc8, !PT ;  /* 0x0000607c060c7812 */ /* 0x000fe400078ec807 */
[----:B-1----:R-:W1:Y:S08]  /*0600*/  MUFU.RCP R5, R5 ;  /* 0x0000000500057308 */ /* 0x002e700000001000 */
[----:B--2---:R-:W2:Y:S01]  /*0610*/  MUFU.RCP R3, R3 ;  /* 0x0000000300037308 */ /* 0x004ea20000001000 */
[----:B------:R-:W-:-:S02]  /*0620*/  @!P1 IMAD.IADD R0, R0, 0x1, -R11 ;  /* 0x0000000100009824 */ /* 0x000fc400078e0a0b */
[----:B------:R-:W-:Y:S01]  /*0630*/  @!P1 VIADD R4, R4, 0x1 ;  /* 0x0000000104049836 */ /* 0x000fe20000000000 */
[----:B------:R-:W-:Y:S02]  /*0640*/  ISETP.NE.AND P1, PT, R15, RZ, PT ;  /* 0x000000ff0f00720c */ /* 0x000fe40003f25270 */
[----:B------:R-:W-:Y:S02]  /*0650*/  ISETP.GE.U32.AND P0, PT, R0, R11, PT ;  /* 0x0000000b0000720c */ /* 0x000fe40003f06070 */
[----:B------:R-:W-:Y:S01]  /*0660*/  SHF.R.U32.HI R0, RZ, 0x7, R13 ;  /* 0x00000007ff007819 */ /* 0x000fe2000001160d */
[----:B-1----:R-:W-:Y:S01]  /*0670*/  VIADD R6, R5, 0xffffffe ;  /* 0x0ffffffe05067836 */ /* 0x002fe20000000000 */
[----:B------:R-:W-:Y:S02]  /*0680*/  LEA.HI R13, R2, R2, RZ, 0x1d ;  /* 0x00000002020d7211 */ /* 0x000fe400078fe8ff */
[----:B------:R-:W-:Y:S01]  /*0690*/  SGXT.U32 R0, R0, 0x2 ;  /* 0x000000020000781a */ /* 0x000fe20000000000 */
[----:B------:R1:W3:Y:S01]  /*06a0*/  F2I.FTZ.U32.TRUNC.NTZ R7, R6 ;  /* 0x0000000600077305 */ /* 0x0002e2000021f000 */
[----:B------:R-:W-:-:S02]  /*06b0*/  SHF.R.U32.HI R11, RZ, 0x5, R2 ;  /* 0x00000005ff0b7819 */ /* 0x000fc40000011602 */
[C---:B------:R-:W-:Y:S01]  /*06c0*/  ISETP.GE.AND P3, PT, R0.reuse, UR8, PT ;  /* 0x0000000800007c0c */ /* 0x040fe2000bf66270 */
[----:B--2---:R-:W-:Y:S01]  /*06d0*/  VIADD R5, R3, 0xffffffe ;  /* 0x0ffffffe03057836 */ /* 0x004fe20000000000 */
[----:B------:R-:W-:Y:S01]  /*06e0*/  LOP3.LUT R17, R0, 0x20, RZ, 0xfc, !PT ;  /* 0x0000002000117812 */ /* 0x000fe200078efcff */
[----:B------:R-:W-:Y:S01]  /*06f0*/  @P0 VIADD R4, R4, 0x1 ;  /* 0x0000000104040836 */ /* 0x000fe20000000000 */
[----:B------:R-:W-:Y:S01]  /*0700*/  LOP3.LUT R2, R12, R13, RZ, 0x3c, !PT ;  /* 0x0000000d0c027212 */ /* 0x000fe200078e3cff */
[----:B------:R-:W-:Y:S01]  /*0710*/  IMAD R3, R40, 0x80, R11 ;  /* 0x0000008028037824 */ /* 0x000fe200078e020b */
[----:B-1----:R-:W-:Y:S01]  /*0720*/  SEL R6, RZ, UR7, P3 ;  /* 0x00000007ff067c07 */ /* 0x002fe20009800000 */
[----:B------:R-:W1:Y:S01]  /*0730*/  F2I.FTZ.U32.TRUNC.NTZ R5, R5 ;  /* 0x0000000500057305 */ /* 0x000e62000021f000 */
[----:B------:R-:W-:Y:S01]  /*0740*/  ISETP.GE.AND P0, PT, R17, UR8, PT ;  /* 0x0000000811007c0c */ /* 0x000fe2000bf06270 */
[----:B------:R-:W-:Y:S01]  /*0750*/  @!P2 IMAD.MOV R4, RZ, RZ, -R4 ;  /* 0x000000ffff04a224 */ /* 0x000fe200078e0a04 */
[----:B------:R-:W-:Y:S01]  /*0760*/  ISETP.NE.U32.AND P4, PT, R6, RZ, PT ;  /* 0x000000ff0600720c */ /* 0x000fe20003f85070 */
[----:B------:R-:W-:Y:S01]  /*0770*/  IMAD.IADD R3, R10, 0x1, R3 ;  /* 0x000000010a037824 */ /* 0x000fe200078e0203 */
[----:B------:R-:W-:Y:S01]  /*0780*/  SEL R6, RZ, UR7, P0 ;  /* 0x00000007ff067c07 */ /* 0x000fe20008000000 */
[--C-:B---3--:R-:W-:Y:S01]  /*0790*/  IMAD.MOV R13, RZ, RZ, -R7.reuse ;  /* 0x000000ffff0d7224 */ /* 0x108fe200078e0a07 */
[----:B------:R-:W-:Y:S01]  /*07a0*/  @!P1 LOP3.LUT R4, RZ, R15, RZ, 0x33, !PT ;  /* 0x0000000fff049212 */ /* 0x000fe200078e33ff */
[----:B------:R-:W-:Y:S01]  /*07b0*/  IMAD R114, R0, UR18, RZ ;  /* 0x0000001200727c24 */ /* 0x000fe2000f8e02ff */
[----:B------:R-:W-:Y:S01]  /*07c0*/  ISETP.NE.U32.AND P2, PT, R6, RZ, PT ;  /* 0x000000ff0600720c */ /* 0x000fe20003f45070 */
[----:B------:R-:W-:Y:S01]  /*07d0*/  IMAD R13, R13, R8, RZ ;  /* 0x000000080d0d7224 */ /* 0x000fe200078e02ff */
[----:B------:R-:W-:Y:S01]  /*07e0*/  ISETP.GE.AND P3, PT, R40, UR8, PT ;  /* 0x0000000828007c0c */ /* 0x000fe2000bf66270 */
[----:B------:R-:W-:Y:S01]  /*07f0*/  IMAD.MOV.U32 R6, RZ, RZ, RZ ;  /* 0x000000ffff067224 */ /* 0x000fe200078e00ff */
[----:B------:R-:W-:Y:S01]  /*0800*/  LOP3.LUT R102, R0, 0x4, RZ, 0xfc, !PT ;  /* 0x0000000400667812 */ /* 0x000fe200078efcff */
[----:B------:R-:W-:Y:S01]  /*0810*/  IMAD.MOV R10, RZ, RZ, -R4 ;  /* 0x000000ffff0a7224 */ /* 0x000fe200078e0a04 */
[----:B------:R-:W-:Y:S01]  /*0820*/  SEL R11, RZ, UR7, P3 ;  /* 0x00000007ff0b7c07 */ /* 0x000fe20009800000 */
[----:B------:R-:W-:Y:S01]  /*0830*/  IMAD.HI.U32 R6, R7, R13, R6 ;  /* 0x0000000d07067227 */ /* 0x000fe200078e0006 */
[----:B------:R-:W-:-:S02]  /*0840*/  LOP3.LUT R121, R3, 0x10, RZ, 0x3c, !PT ;  /* 0x0000001003797812 */ /* 0x000fc400078e3cff */
[----:B------:R-:W-:Y:S01]  /*0850*/  ISETP.NE.U32.AND P0, PT, R11, RZ, PT ;  /* 0x000000ff0b00720c */ /* 0x000fe20003f05070 */
[----:B------:R-:W-:Y:S02]  /*0860*/  IMAD.SHL.U32 R7, R4, 0x40, RZ ;  /* 0x0000004004077824 */ /* 0x000fe400078e00ff */
[--C-:B-1----:R-:W-:Y:S02]  /*0870*/  IMAD.MOV R12, RZ, RZ, -R5.reuse ;  /* 0x000000ffff0c7224 */ /* 0x102fe400078e0a05 */
[----:B------:R-:W-:Y:S01]  /*0880*/  IMAD.MOV.U32 R4, RZ, RZ, RZ ;  /* 0x000000ffff047224 */ /* 0x000fe200078e00ff */
[C-C-:B------:R-:W-:Y:S01]  /*0890*/  LOP3.LUT R44, R7.reuse, 0x4, R0.reuse, 0xfe, !PT ;  /* 0x00000004072c7812 */ /* 0x140fe200078efe00 */
[----:B------:R-:W-:Y:S01]  /*08a0*/  IMAD R11, R12, R9, RZ ;  /* 0x000000090c0b7224 */ /* 0x000fe200078e02ff */
[----:B------:R-:W-:Y:S01]  /*08b0*/  LOP3.LUT R51, R7, 0xc, R0, 0xfe, !PT ;  /* 0x0000000c07337812 */ /* 0x000fe200078efe00 */
[----:B------:R-:W-:Y:S01]  /*08c0*/  IMAD R10, R15, R10, R16 ;  /* 0x0000000a0f0a7224 */ /* 0x000fe200078e0210 */
[----:B------:R-:W-:Y:S01]  /*08d0*/  LOP3.LUT R45, R7, R0, RZ, 0xfc, !PT ;  /* 0x00000000072d7212 */ /* 0x000fe200078efcff */
[----:B------:R-:W-:Y:S01]  /*08e0*/  IMAD.HI.U32 R4, R5, R11, R4 ;  /* 0x0000000b05047227 */ /* 0x000fe200078e0004 */
[----:B------:R-:W-:-:S02]  /*08f0*/  IABS R17, R44 ;  /* 0x0000002c00117213 */ /* 0x000fc40000000000 */
[----:B------:R-:W-:Y:S01]  /*0900*/  IABS R21, R51 ;  /* 0x0000003300157213 */ /* 0x000fe20000000000 */
[----:B------:R-:W-:Y:S01]  /*0910*/  IMAD.IADD R10, R14, 0x1, R10 ;  /* 0x000000010e0a7824 */ /* 0x000fe200078e020a */
[C-C-:B------:R-:W-:Y:S01]  /*0920*/  LOP3.LUT R42, R7.reuse, 0x8, R0.reuse, 0xfe, !PT ;  /* 0x00000008072a7812 */ /* 0x140fe200078efe00 */
[C---:B------:R-:W-:Y:S01]  /*0930*/  IMAD.HI.U32 R11, R6.reuse, R17, RZ ;  /* 0x00000011060b7227 */ /* 0x040fe200078e00ff */
[----:B------:R-:W-:Y:S01]  /*0940*/  IABS R15, R45 ;  /* 0x0000002d000f7213 */ /* 0x000fe20000000000 */
[----:B------:R1:W-:Y:S01]  /*0950*/  STL [R1+0x44], R45 ;  /* 0x0000442d01007387 */ /* 0x0003e20000100800 */
[C-C-:B------:R-:W-:Y:S01]  /*0960*/  LOP3.LUT R41, R7.reuse, 0x10, R0.reuse, 0xfe, !PT ;  /* 0x0000001007297812 */ /* 0x140fe200078efe00 */
[C---:B------:R-:W-:Y:S01]  /*0970*/  IMAD.HI.U32 R13, R6.reuse, R21, RZ ;  /* 0x00000015060d7227 */ /* 0x040fe200078e00ff */
[----:B------:R-:W-:Y:S01]  /*0980*/  IABS R19, R42 ;  /* 0x0000002a00137213 */ /* 0x000fe20000000000 */
[----:B------:R2:W-:Y:S01]  /*0990*/  STL [R1+0x40], R44 ;  /* 0x0000402c01007387 */ /* 0x0005e20000100800 */
[----:B------:R-:W-:Y:S01]  /*09a0*/  IABS R23, R41 ;  /* 0x0000002900177213 */ /* 0x000fe20000000000 */
[C---:B------:R-:W-:Y:S01]  /*09b0*/  IMAD.HI.U32 R5, R6.reuse, R15, RZ ;  /* 0x0000000f06057227 */ /* 0x040fe200078e00ff */
[C-C-:B------:R-:W-:Y:S01]  /*09c0*/  LOP3.LUT R50, R7.reuse, 0x14, R0.reuse, 0xfe, !PT ;  /* 0x0000001407327812 */ /* 0x140fe200078efe00 */
[----:B------:R3:W-:Y:S01]  /*09d0*/  STL [R1+0x3c], R42 ;  /* 0x00003c2a01007387 */ /* 0x0007e20000100800 */
[C-C-:B------:R-:W-:Y:S01]  /*09e0*/  LOP3.LUT R43, R7.reuse, 0x3c, R0.reuse, 0xfe, !PT ;  /* 0x0000003c072b7812 */ /* 0x140fe200078efe00 */
[----:B------:R-:W-:Y:S01]  /*09f0*/  IMAD.MOV R11, RZ, RZ, -R11 ;  /* 0x000000ffff0b7224 */ /* 0x000fe200078e0a0b */
[C-C-:B------:R-:W-:Y:S01]  /*0a00*/  LOP3.LUT R49, R7.reuse, 0x18, R0.reuse, 0xfe, !PT ;  /* 0x0000001807317812 */ /* 0x140fe200078efe00 */
[----:B------:R-:W-:Y:S01]  /*0a10*/  IMAD.MOV R16, RZ, RZ, -R13 ;  /* 0x000000ffff107224 */ /* 0x000fe200078e0a0d */
[----:B------:R-:W-:Y:S01]  /*0a20*/  IABS R29, R43 ;  /* 0x0000002b001d7213 */ /* 0x000fe20000000000 */
[C---:B------:R-:W-:Y:S01]  /*0a30*/  IMAD.HI.U32 R12, R6.reuse, R19, RZ ;  /* 0x00000013060c7227 */ /* 0x040fe200078e00ff */
[C-C-:B------:R-:W-:Y:S01]  /*0a40*/  LOP3.LUT R20, R7.reuse, 0x20, R0.reuse, 0xfe, !PT ;  /* 0x0000002007147812 */ /* 0x140fe200078efe00 */
[----:B------:R-:W-:Y:S01]  /*0a50*/  STL [R1+0x38], R51 ;  /* 0x0000383301007387 */ /* 0x000fe20000100800 */
[C-C-:B------:R-:W-:Y:S01]  /*0a60*/  LOP3.LUT R48, R7.reuse, 0x1c, R0.reuse, 0xfe, !PT ;  /* 0x0000001c07307812 */ /* 0x140fe200078efe00 */
[----:B------:R-:W-:Y:S01]  /*0a70*/  IMAD.MOV R5, RZ, RZ, -R5 ;  /* 0x000000ffff057224 */ /* 0x000fe200078e0a05 */
[----:B------:R-:W-:Y:S01]  /*0a80*/  IABS R27, R20 ;  /* 0x00000014001b7213 */ /* 0x000fe20000000000 */
[----:B------:R-:W-:Y:S01]  /*0a90*/  IMAD.HI.U32 R14, R6, R23, RZ ;  /* 0x00000017060e7227 */ /* 0x000fe200078e00ff */
[C-C-:B------:R-:W-:Y:S01]  /*0aa0*/  LOP3.LUT R47, R7.reuse, 0x24, R0.reuse, 0xfe, !PT ;  /* 0x00000024072f7812 */ /* 0x140fe200078efe00 */
[----:B------:R4:W-:Y:S01]  /*0ab0*/  STL [R1+0x34], R41 ;  /* 0x0000342901007387 */ /* 0x0009e20000100800 */
[----:B------:R-:W-:Y:S01]  /*0ac0*/  IABS R25, R48 ;  /* 0x0000003000197213 */ /* 0x000fe20000000000 */
[C---:B------:R-:W-:Y:S01]  /*0ad0*/  IMAD R13, R8.reuse, R11, R17 ;  /* 0x0000000b080d7224 */ /* 0x040fe200078e0211 */
[C---:B------:R-:W-:Y:S01]  /*0ae0*/  LOP3.LUT R22, R7.reuse, 0x28, R0, 0xfe, !PT ;  /* 0x0000002807167812 */ /* 0x040fe200078efe00 */
[C---:B------:R-:W-:Y:S01]  /*0af0*/  IMAD R17, R8.reuse, R16, R21 ;  /* 0x0000001008117224 */ /* 0x040fe200078e0215 */
[----:B------:R-:W-:Y:S01]  /*0b00*/  IABS R21, R50 ;  /* 0x0000003200157213 */ /* 0x000fe20000000000 */
[----:B------:R-:W-:Y:S01]  /*0b10*/  IMAD.MOV R12, RZ, RZ, -R12 ;  /* 0x000000ffff0c7224 */ /* 0x000fe200078e0a0c */
[----:B------:R-:W-:Y:S01]  /*0b20*/  IABS R31, R22 ;  /* 0x00000016001f7213 */ /* 0x000fe20000000000 */
[C---:B------:R-:W-:Y:S01]  /*0b30*/  IMAD R5, R8.reuse, R5, R15 ;  /* 0x0000000508057224 */ /* 0x040fe200078e020f */
[----:B------:R-:W-:Y:S01]  /*0b40*/  LOP3.LUT R46, R7, 0x2c, R0, 0xfe, !PT ;  /* 0x0000002c072e7812 */ /* 0x000fe200078efe00 */
[----:B------:R-:W-:Y:S01]  /*0b50*/  IMAD.MOV R14, RZ, RZ, -R14 ;  /* 0x000000ffff0e7224 */ /* 0x000fe200078e0a0e */
[----:B------:R4:W-:Y:S01]  /*0b60*/  STL [R1+0x30], R50 ;  /* 0x0000303201007387 */ /* 0x0009e20000100800 */
[C---:B------:R-:W-:Y:S01]  /*0b70*/  IMAD R15, R8.reuse, R12, R19 ;  /* 0x0000000c080f7224 */ /* 0x040fe200078e0213 */
[C---:B------:R-:W-:Y:S01]  /*0b80*/  ISETP.GT.U32.AND P1, PT, R8.reuse, R5, PT ;  /* 0x000000050800720c */ /* 0x040fe20003f24070 */
[----:B------:R-:W-:Y:S01]  /*0b90*/  IMAD R19, R8, R14, R23 ;  /* 0x0000000e08137224 */ /* 0x000fe200078e0217 */
[----:B------:R-:W-:Y:S01]  /*0ba0*/  IABS R23, R49 ;  /* 0x0000003100177213 */ /* 0x000fe20000000000 */
[----:B------:R-:W-:Y:S01]  /*0bb0*/  IMAD.HI.U32 R11, R6, R21, RZ ;  /* 0x00000015060b7227 */ /* 0x000fe200078e00ff */
[----:B------:R-:W-:Y:S01]  /*0bc0*/  ISETP.GT.U32.AND P3, PT, R8, R15, PT ;  /* 0x0000000f0800720c */ /* 0x000fe20003f64070 */
[----:B------:R-:W-:Y:S01]  /*0bd0*/  STL [R1+0x8], R43 ;  /* 0x0000082b01007387 */ /* 0x000fe20000100800 */
[----:B------:R-:W-:Y:S01]  /*0be0*/  IABS R33, R46 ;  /* 0x0000002e00217213 */ /* 0x000fe20000000000 */
[----:B------:R-:W-:-:S02]  /*0bf0*/  IMAD.HI.U32 R14, R6, R29, RZ ;  /* 0x0000001d060e7227 */ /* 0x000fc400078e00ff */
[----:B------:R-:W-:Y:S02]  /*0c00*/  STL [R1+0x2c], R49 ;  /* 0x00002c3101007387 */ /* 0x000fe40000100800 */
[----:B------:R-:W-:Y:S02]  /*0c10*/  IMAD.MOV R11, RZ, RZ, -R11 ;  /* 0x000000ffff0b7224 */ /* 0x000fe400078e0a0b */
[----:B------:R-:W-:Y:S01]  /*0c20*/  IMAD.MOV R18, RZ, RZ, -R14 ;  /* 0x000000ffff127224 */ /* 0x000fe200078e0a0e */
[----:B------:R-:W-:Y:S01]  /*0c30*/  STL [R1+0x28], R48 ;  /* 0x0000283001007387 */ /* 0x000fe20000100800 */
[C---:B------:R-:W-:Y:S02]  /*0c40*/  IMAD R21, R8.reuse, R11, R21 ;  /* 0x0000000b08157224 */ /* 0x040fe400078e0215 */
[C---:B------:R-:W-:Y:S01]  /*0c50*/  IMAD R11, R8.reuse, R18, R29 ;  /* 0x00000012080b7224 */ /* 0x040fe200078e021d */
[----:B------:R-:W-:Y:S01]  /*0c60*/  IABS R29, R47 ;  /* 0x0000002f001d7213 */ /* 0x000fe20000000000 */
[--C-:B------:R-:W-:Y:S01]  /*0c70*/  @!P1 IMAD.IADD R5, R5, 0x1, -R8.reuse ;  /* 0x0000000105059824 */ /* 0x100fe200078e0a08 */
[C---:B------:R-:W-:Y:S01]  /*0c80*/  ISETP.GT.U32.AND P1, PT, R8.reuse, R13, PT ;  /* 0x0000000d0800720c */ /* 0x040fe20003f24070 */
[----:B------:R-:W-:Y:S01]  /*0c90*/  @!P3 IMAD.IADD R15, R15, 0x1, -R8 ;  /* 0x000000010f0fb824 */ /* 0x000fe200078e0a08 */
[----:B------:R-:W-:Y:S01]  /*0ca0*/  ISETP.GT.U32.AND P5, PT, R8, R11, PT ;  /* 0x0000000b0800720c */ /* 0x000fe20003fa4070 */
[----:B------:R-:W-:Y:S01]  /*0cb0*/  IMAD.HI.U32 R12, R6, R23, RZ ;  /* 0x00000017060c7227 */ /* 0x000fe200078e00ff */
[----:B------:R-:W-:Y:S01]  /*0cc0*/  ISETP.GT.U32.AND P6, PT, R8, R5, PT ;  /* 0x000000050800720c */ /* 0x000fe20003fc4070 */
[----:B------:R4:W-:Y:S02]  /*0cd0*/  STL [R1+0x24], R20 ;  /* 0x0000241401007387 */ /* 0x0009e40000100800 */
[----:B------:R-:W-:-:S02]  /*0ce0*/  IMAD.MOV R16, RZ, RZ, -R12 ;  /* 0x000000ffff107224 */ /* 0x000fc400078e0a0c */
[----:B------:R-:W-:Y:S01]  /*0cf0*/  IMAD.HI.U32 R12, R6, R27, RZ ;  /* 0x0000001b060c7227 */ /* 0x000fe200078e00ff */
[----:B------:R-:W-:Y:S03]  /*0d00*/  STL [R1+0x20], R47 ;  /* 0x0000202f01007387 */ /* 0x000fe60000100800 */
[--C-:B------:R-:W-:Y:S01]  /*0d10*/  @!P1 IMAD.IADD R13, R13, 0x1, -R8.reuse ;  /* 0x000000010d0d9824 */ /* 0x100fe200078e0a08 */
[----:B------:R-:W-:Y:S01]  /*0d20*/  ISETP.GE.AND P1, PT, R45, RZ, PT ;  /* 0x000000ff2d00720c */ /* 0x000fe20003f26270 */
[--C-:B------:R-:W-:Y:S01]  /*0d30*/  @!P5 IMAD.IADD R11, R11, 0x1, -R8.reuse ;  /* 0x000000010b0bd824 */ /* 0x100fe200078e0a08 */
[C---:B------:R-:W-:Y:S01]  /*0d40*/  ISETP.GT.U32.AND P5, PT, R8.reuse, R17, PT ;  /* 0x000000110800720c */ /* 0x040fe20003fa4070 */
[----:B------:R-:W-:Y:S01]  /*0d50*/  @!P6 IMAD.IADD R5, R5, 0x1, -R8 ;  /* 0x000000010505e824 */ /* 0x000fe200078e0a08 */
[C---:B------:R-:W-:Y:S01]  /*0d60*/  ISETP.GT.U32.AND P3, PT, R8.reuse, R13, PT ;  /* 0x0000000d0800720c */ /* 0x040fe20003f64070 */
[----:B------:R-:W-:Y:S01]  /*0d70*/  IMAD.MOV R12, RZ, RZ, -R12 ;  /* 0x000000ffff0c7224 */ /* 0x000fe200078e0a0c */
[C---:B------:R-:W-:Y:S01]  /*0d80*/  ISETP.GT.U32.AND P6, PT, R8.reuse, R11, PT ;  /* 0x0000000b0800720c */ /* 0x040fe20003fc4070 */
[----:B------:R-:W-:Y:S01]  /*0d90*/  IMAD.MOV.U32 R26, RZ, RZ, R5 ;  /* 0x000000ffff1a7224 */ /* 0x000fe200078e0005 */
[----:B-1----:R-:W-:Y:S01]  /*0da0*/  LOP3.LUT R45, R7, 0x34, R0, 0xfe, !PT ;  /* 0x00000034072d7812 */ /* 0x002fe200078efe00 */
[----:B------:R-:W-:Y:S01]  /*0db0*/  IMAD R27, R8, R12, R27 ;  /* 0x0000000c081b7224 */ /* 0x000fe200078e021b */
[----:B------:R1:W-:Y:S01]  /*0dc0*/  STL [R1+0x1c], R22 ;  /* 0x00001c1601007387 */ /* 0x0003e20000100800 */
[----:B------:R-:W-:-:S03]  /*0dd0*/  IMAD.HI.U32 R14, R6, R25, RZ ;  /* 0x00000019060e7227 */ /* 0x000fc600078e00ff */
[----:B------:R-:W-:Y:S01]  /*0de0*/  STL [R1+0x18], R46 ;  /* 0x0000182e01007387 */ /* 0x000fe20000100800 */
[----:B------:R-:W-:Y:S01]  /*0df0*/  @!P5 IMAD.IADD R17, R17, 0x1, -R8 ;  /* 0x000000011111d824 */ /* 0x000fe200078e0a08 */
[C---:B------:R-:W-:Y:S01]  /*0e00*/  ISETP.GT.U32.AND P5, PT, R8.reuse, R15, PT ;  /* 0x0000000f0800720c */ /* 0x040fe20003fa4070 */
[----:B------:R-:W-:Y:S01]  /*0e10*/  @!P1 IMAD.MOV R26, RZ, RZ, -R26 ;  /* 0x000000ffff1a9224 */ /* 0x000fe200078e0a1a */
[C---:B------:R-:W-:Y:S01]  /*0e20*/  ISETP.GT.U32.AND P1, PT, R8.reuse, R19, PT ;  /* 0x000000130800720c */ /* 0x040fe20003f24070 */
[----:B------:R-:W-:Y:S01]  /*0e30*/  @!P6 IMAD.IADD R11, R11, 0x1, -R8 ;  /* 0x000000010b0be824 */ /* 0x000fe200078e0a08 */
[----:B------:R-:W-:Y:S01]  /*0e40*/  ISETP.GT.U32.AND P6, PT, R8, R17, PT ;  /* 0x000000110800720c */ /* 0x000fe20003fc4070 */
[----:B------:R-:W-:-:S04]  /*0e50*/  IMAD.HI.U32 R12, R6, R29, RZ ;  /* 0x0000001d060c7227 */ /* 0x000fc800078e00ff */
[----:B------:R-:W-:Y:S01]  /*0e60*/  @!P3 IMAD.IADD R13, R13, 0x1, -R8 ;  /* 0x000000010d0db824 */ /* 0x000fe200078e0a08 */
[----:B------:R-:W-:Y:S01]  /*0e70*/  ISETP.GE.AND P3, PT, R44, RZ, PT ;  /* 0x000000ff2c00720c */ /* 0x000fe20003f66270 */
[----:B------:R-:W-:Y:S01]  /*0e80*/  IMAD.MOV R14, RZ, RZ, -R14 ;  /* 0x000000ffff0e7224 */ /* 0x000fe200078e0a0e */
[----:B--2---:R-:W-:Y:S01]  /*0e90*/  LOP3.LUT R44, R7, 0x30, R0, 0xfe, !PT ;  /* 0x00000030072c7812 */ /* 0x004fe200078efe00 */
[----:B------:R-:W-:Y:S01]  /*0ea0*/  @!P5 IMAD.IADD R15, R15, 0x1, -R8 ;  /* 0x000000010f0fd824 */ /* 0x000fe200078e0a08 */
[----:B------:R-:W-:Y:S01]  /*0eb0*/  ISETP.GT.U32.AND P5, PT, R8, R21, PT ;  /* 0x000000150800720c */ /* 0x000fe20003fa4070 */
[----:B------:R-:W-:Y:S01]  /*0ec0*/  IMAD.MOV R12, RZ, RZ, -R12 ;  /* 0x000000ffff0c7224 */ /* 0x000fe200078e0a0c */
[----:B------:R-:W-:Y:S01]  /*0ed0*/  IABS R35, R44 ;  /* 0x0000002c00237213 */ /* 0x000fe20000000000 */
[----:B------:R-:W-:Y:S01]  /*0ee0*/  @!P6 IMAD.IADD R17, R17, 0x1, -R8 ;  /* 0x000000011111e824 */ /* 0x000fe200078e0a08 */
[----:B------:R-:W-:Y:S01]  /*0ef0*/  ISETP.GE.AND P6, PT, R42, RZ, PT ;  /* 0x000000ff2a00720c */ /* 0x000fe20003fc6270 */
[C---:B------:R-:W-:Y:S01]  /*0f00*/  IMAD R25, R8.reuse, R14, R25 ;  /* 0x0000000e08197224 */ /* 0x040fe200078e0219 */
[----:B---3--:R-:W-:Y:S01]  /*0f10*/  LOP3.LUT R42, R7, 0x38, R0, 0xfe, !PT ;  /* 0x00000038072a7812 */ /* 0x008fe200078efe00 */
[----:B------:R-:W-:Y:S01]  /*0f20*/  IMAD R29, R8, R12, R29 ;  /* 0x0000000c081d7224 */ /* 0x000fe200078e021d */
[----:B------:R-:W-:Y:S01]  /*0f30*/  IABS R7, R45 ;  /* 0x0000002d00077213 */ /* 0x000fe20000000000 */
[--C-:B------:R-:W-:Y:S01]  /*0f40*/  @!P1 IMAD.IADD R19, R19, 0x1, -R8.reuse ;  /* 0x0000000113139824 */ /* 0x100fe200078e0a08 */
[----:B------:R-:W-:Y:S01]  /*0f50*/  ISETP.GE.AND P1, PT, R51, RZ, PT ;  /* 0x000000ff3300720c */ /* 0x000fe20003f26270 */
[----:B------:R-:W-:Y:S01]  /*0f60*/  IMAD.HI.U32 R14, R6, R31, RZ ;  /* 0x0000001f060e7227 */ /* 0x000fe200078e00ff */
[----:B------:R2:W-:Y:S03]  /*0f70*/  STL [R1+0x14], R44 ;  /* 0x0000142c01007387 */ /* 0x0005e60000100800 */
[----:B------:R-:W-:Y:S01]  /*0f80*/  IMAD.MOV.U32 R12, RZ, RZ, R15 ;  /* 0x000000ffff0c7224 */ /* 0x000fe200078e000f */
[----:B------:R-:W-:Y:S01]  /*0f90*/  STL [R1+0x10], R45 ;  /* 0x0000102d01007387 */ /* 0x000fe20000100800 */
[----:B------:R-:W-:-:S02]  /*0fa0*/  @!P5 IMAD.IADD R21, R21, 0x1, -R8 ;  /* 0x000000011515d824 */ /* 0x000fc400078e0a08 */
[----:B------:R-:W-:Y:S01]  /*0fb0*/  IMAD.MOV R14, RZ, RZ, -R14 ;  /* 0x000000ffff0e7224 */ /* 0x000fe200078e0a0e */
[----:B------:R-:W-:Y:S01]  /*0fc0*/  STL [R1+0xc], R42 ;  /* 0x00000c2a01007387 */ /* 0x000fe20000100800 */
[----:B------:R-:W-:Y:S01]  /*0fd0*/  @!P6 IMAD.MOV R12, RZ, RZ, -R12 ;  /* 0x000000ffff0ce224 */ /* 0x000fe200078e0a0c */
[C---:B------:R-:W-:Y:S01]  /*0fe0*/  ISETP.GT.U32.AND P6, PT, R8.reuse, R21, PT ;  /* 0x000000150800720c */ /* 0x040fe20003fc4070 */
[C---:B------:R-:W-:Y:S02]  /*0ff0*/  IMAD R23, R8.reuse, R16, R23 ;  /* 0x0000001008177224 */ /* 0x040fe400078e0217 */
[C---:B------:R-:W-:Y:S02]  /*1000*/  IMAD R31, R8.reuse, R14, R31 ;  /* 0x0000000e081f7224 */ /* 0x040fe400078e021f */
[----:B------:R-:W-:Y:S01]  /*1010*/  @!P3 IMAD.MOV R13, RZ, RZ, -R13 ;  /* 0x000000ffff0db224 */ /* 0x000fe200078e0a0d */
[C---:B------:R-:W-:Y:S01]  /*1020*/  ISETP.GT.U32.AND P3, PT, R8.reuse, R19, PT ;  /* 0x000000130800720c */ /* 0x040fe20003f64070 */
[----:B------:R-:W-:Y:S01]  /*1030*/  IMAD.MOV.U32 R14, RZ, RZ, R17 ;  /* 0x000000ffff0e7224 */ /* 0x000fe200078e0011 */
[----:B------:R-:W-:Y:S01]  /*1040*/  ISETP.GT.U32.AND P5, PT, R8, R23, PT ;  /* 0x000000170800720c */ /* 0x000fe20003fa4070 */
[----:B------:R-:W-:-:S04]  /*1050*/  IMAD.HI.U32 R16, R6, R33, RZ ;  /* 0x0000002106107227 */ /* 0x000fc800078e00ff */
[----:B------:R-:W-:Y:S01]  /*1060*/  @!P1 IMAD.MOV R14, RZ, RZ, -R14 ;  /* 0x000000ffff0e9224 */ /* 0x000fe200078e0a0e */
[C---:B------:R-:W-:Y:S01]  /*1070*/  ISETP.GT.U32.AND P1, PT, R8.reuse, R25, PT ;  /* 0x000000190800720c */ /* 0x040fe20003f24070 */
[----:B------:R-:W-:Y:S01]  /*1080*/  @!P6 IMAD.IADD R21, R21, 0x1, -R8 ;  /* 0x000000011515e824 */ /* 0x000fe200078e0a08 */
[----:B------:R-:W-:Y:S01]  /*1090*/  ISETP.GT.U32.AND P6, PT, R8, R27, PT ;  /* 0x0000001b0800720c */ /* 0x000fe20003fc4070 */
[----:B------:R-:W-:Y:S02]  /*10a0*/  IMAD.MOV R16, RZ, RZ, -R16 ;  /* 0x000000ffff107224 */ /* 0x000fe400078e0a10 */
[--C-:B------:R-:W-:Y:S01]  /*10b0*/  @!P3 IMAD.IADD R19, R19, 0x1, -R8.reuse ;  /* 0x000000011313b824 */ /* 0x100fe200078e0a08 */
[----:B------:R-:W-:Y:S01]  /*10c0*/  ISETP.GE.AND P3, PT, R41, RZ, PT ;  /* 0x000000ff2900720c */ /* 0x000fe20003f66270 */
[----:B------:R-:W-:Y:S01]  /*10d0*/  @!P5 IMAD.IADD R23, R23, 0x1, -R8 ;  /* 0x000000011717d824 */ /* 0x000fe200078e0a08 */
[----:B------:R-:W-:Y:S01]  /*10e0*/  ISETP.GE.AND P5, PT, R50, RZ, PT ;  /* 0x000000ff3200720c */ /* 0x000fe20003fa6270 */
[----:B------:R-:W-:-:S02]  /*10f0*/  IMAD R33, R8, R16, R33 ;  /* 0x0000001008217224 */ /* 0x000fc400078e0221 */
[----:B------:R-:W-:Y:S02]  /*1100*/  IMAD.MOV.U32 R16, RZ, RZ, R19 ;  /* 0x000000ffff107224 */ /* 0x000fe400078e0013 */
[--C-:B------:R-:W-:Y:S01]  /*1110*/  @!P1 IMAD.IADD R25, R25, 0x1, -R8.reuse ;  /* 0x0000000119199824 */ /* 0x100fe200078e0a08 */
[C---:B------:R-:W-:Y:S01]  /*1120*/  ISETP.GT.U32.AND P1, PT, R8.reuse, R23, PT ;  /* 0x000000170800720c */ /* 0x040fe20003f24070 */
[----:B------:R-:W-:Y:S02]  /*1130*/  @!P6 IMAD.IADD R27, R27, 0x1, -R8 ;  /* 0x000000011b1be824 */ /* 0x000fe400078e0a08 */
[----:B------:R-:W-:Y:S02]  /*1140*/  IMAD.MOV.U32 R18, RZ, RZ, R21 ;  /* 0x000000ffff127224 */ /* 0x000fe400078e0015 */
[----:B------:R-:W-:Y:S01]  /*1150*/  @!P3 IMAD.MOV R16, RZ, RZ, -R16 ;  /* 0x000000ffff10b224 */ /* 0x000fe200078e0a10 */
[C---:B------:R-:W-:Y:S01]  /*1160*/  ISETP.GT.U32.AND P3, PT, R8.reuse, R25, PT ;  /* 0x000000190800720c */ /* 0x040fe20003f64070 */
[----:B------:R-:W-:Y:S01]  /*1170*/  @!P5 IMAD.MOV R18, RZ, RZ, -R18 ;  /* 0x000000ffff12d224 */ /* 0x000fe200078e0a12 */
[----:B------:R-:W-:Y:S01]  /*1180*/  ISETP.GT.U32.AND P6, PT, R8, R27, PT ;  /* 0x0000001b0800720c */ /* 0x000fe20003fc4070 */
[----:B------:R-:W-:Y:S01]  /*1190*/  IMAD.HI.U32 R5, R6, R35, RZ ;  /* 0x0000002306057227 */ /* 0x000fe200078e00ff */
[----:B------:R-:W-:-:S03]  /*11a0*/  ISETP.GT.U32.AND P5, PT, R8, R29, PT ;  /* 0x0000001d0800720c */ /* 0x000fc60003fa4070 */
[----:B------:R-:W-:Y:S01]  /*11b0*/  @!P1 IMAD.IADD R23, R23, 0x1, -R8 ;  /* 0x0000000117179824 */ /* 0x000fe200078e0a08 */
[----:B------:R-:W-:Y:S01]  /*11c0*/  ISETP.GT.U32.AND P1, PT, R8, R31, PT ;  /* 0x0000001f0800720c */ /* 0x000fe20003f24070 */
[----:B----4-:R-:W-:Y:S02]  /*11d0*/  IMAD R41, R10, 0x80, R40 ;  /* 0x000000800a297824 */ /* 0x010fe400078e0228 */
[----:B------:R-:W-:Y:S02]  /*11e0*/  IMAD.MOV R5, RZ, RZ, -R5 ;  /* 0x000000ffff057224 */ /* 0x000fe400078e0a05 */
[--C-:B------:R-:W-:Y:S01]  /*11f0*/  @!P3 IMAD.IADD R25, R25, 0x1, -R8.reuse ;  /* 0x000000011919b824 */ /* 0x100fe200078e0a08 */
[----:B------:R-:W-:Y:S01]  /*1200*/  ISETP.GE.AND P3, PT, R49, RZ, PT ;  /* 0x000000ff3100720c */ /* 0x000fe20003f66270 */
[--C-:B------:R-:W-:Y:S01]  /*1210*/  @!P6 IMAD.IADD R27, R27, 0x1, -R8.reuse ;  /* 0x000000011b1be824 */ /* 0x100fe200078e0a08 */
[----:B------:R-:W-:Y:S01]  /*1220*/  ISETP.GE.AND P6, PT, R48, RZ, PT ;  /* 0x000000ff3000720c */ /* 0x000fe20003fc6270 */
[--C-:B------:R-:W-:Y:S01]  /*1230*/  @!P5 IMAD.IADD R29, R29, 0x1, -R8.reuse ;  /* 0x000000011d1dd824 */ /* 0x100fe200078e0a08 */
[----:B------:R-:W-:Y:S01]  /*1240*/  IABS R10, R41 ;  /* 0x00000029000a7213 */ /* 0x000fe20000000000 */
[----:B------:R-:W-:Y:S01]  /*1250*/  IMAD.MOV.U32 R17, RZ, RZ, R7 ;  /* 0x000000ffff117224 */ /* 0x000fe200078e0007 */
[----:B------:R-:W-:Y:S01]  /*1260*/  ISETP.GE.AND P5, PT, R20, RZ, PT ;  /* 0x000000ff1400720c */ /* 0x000fe20003fa6270 */
[C---:B------:R-:W-:Y:S01]  /*1270*/  IMAD R15, R8.reuse, R5, R35 ;  /* 0x00000005080f7224 */ /* 0x040fe200078e0223 */
[----:B------:R-:W-:Y:S01]  /*1280*/  IABS R35, R42 ;  /* 0x0000002a00237213 */ /* 0x000fe20000000000 */
[----:B------:R-:W-:Y:S01]  /*1290*/  @!P1 IMAD.IADD R31, R31, 0x1, -R8 ;  /* 0x000000011f1f9824 */ /* 0x000fe200078e0a08 */
[----:B------:R-:W-:Y:S01]  /*12a0*/  ISETP.GT.U32.AND P1, PT, R8, R29, PT ;  /* 0x0000001d0800720c */ /* 0x000fe20003f24070 */
[----:B------:R-:W-:Y:S01]  /*12b0*/  IMAD.HI.U32 R5, R6, R17, RZ ;  /* 0x0000001106057227 */ /* 0x000fe200078e00ff */
[----:B------:R-:W-:Y:S03]  /*12c0*/  STL [R1+0x48], R41 ;  /* 0x0000482901007387 */ /* 0x000fe60000100800 */
[----:B------:R-:W-:-:S02]  /*12d0*/  IMAD.MOV R5, RZ, RZ, -R5 ;  /* 0x000000ffff057224 */ /* 0x000fc400078e0a05 */
[----:B------:R-:W-:-:S04]  /*12e0*/  IMAD.HI.U32 R4, R4, R10, RZ ;  /* 0x0000000a04047227 */ /* 0x000fc800078e00ff */
[----:B------:R-:W-:Y:S02]  /*12f0*/  IMAD.MOV.U32 R50, RZ, RZ, R23 ;  /* 0x000000ffff327224 */ /* 0x000fe400078e0017 */
[----:B------:R-:W-:Y:S02]  /*1300*/  IMAD.MOV.U32 R54, RZ, RZ, R25 ;  /* 0x000000ffff367224 */ /* 0x000fe400078e0019 */
[----:B------:R-:W-:-:S04]  /*1310*/  IMAD.HI.U32 R6, R6, R35, RZ ;  /* 0x0000002306067227 */ /* 0x000fc800078e00ff */
[C---:B------:R-:W-:Y:S02]  /*1320*/  IMAD R17, R8.reuse, R5, R17 ;  /* 0x0000000508117224 */ /* 0x040fe400078e0211 */
[----:B------:R-:W-:Y:S02]  /*1330*/  IMAD.MOV R4, RZ, RZ, -R4 ;  /* 0x000000ffff047224 */ /* 0x000fe400078e0a04 */
[----:B------:R-:W-:Y:S01]  /*1340*/  @!P3 IMAD.MOV R50, RZ, RZ, -R50 ;  /* 0x000000ffff32b224 */ /* 0x000fe200078e0a32 */
[C---:B------:R-:W-:Y:S01]  /*1350*/  ISETP.GT.U32.AND P3, PT, R8.reuse, R31, PT ;  /* 0x0000001f0800720c */ /* 0x040fe20003f64070 */
[----:B------:R-:W-:Y:S02]  /*1360*/  IMAD.MOV.U32 R20, RZ, RZ, R27 ;  /* 0x000000ffff147224 */ /* 0x000fe400078e001b */
[----:B------:R-:W-:Y:S01]  /*1370*/  @!P6 IMAD.MOV R54, RZ, RZ, -R54 ;  /* 0x000000ffff36e224 */ /* 0x000fe200078e0a36 */
[----:B------:R-:W-:Y:S01]  /*1380*/  ISETP.GT.U32.AND P6, PT, R8, R33, PT ;  /* 0x000000210800720c */ /* 0x000fe20003fc4070 */
[----:B------:R-:W-:-:S02]  /*1390*/  IMAD.U32 R5, RZ, RZ, UR18 ;  /* 0x00000012ff057e24 */ /* 0x000fc4000f8e00ff */
[----:B------:R-:W-:Y:S02]  /*13a0*/  IMAD.MOV R6, RZ, RZ, -R6 ;  /* 0x000000ffff067224 */ /* 0x000fe400078e0a06 */
[----:B------:R-:W-:Y:S02]  /*13b0*/  IMAD R10, R9, R4, R10 ;  /* 0x00000004090a7224 */ /* 0x000fe400078e020a */
[----:B------:R-:W-:Y:S01]  /*13c0*/  @!P5 IMAD.MOV R20, RZ, RZ, -R20 ;  /* 0x000000ffff14d224 */ /* 0x000fe200078e0a14 */
[C---:B------:R-:W-:Y:S01]  /*13d0*/  ISETP.GT.U32.AND P5, PT, R8.reuse, R15, PT ;  /* 0x0000000f0800720c */ /* 0x040fe20003fa4070 */
[----:B------:R-:W-:Y:S02]  /*13e0*/  IMAD.U32 R7, RZ, RZ, UR18 ;  /* 0x00000012ff077e24 */ /* 0x000fe4000f8e00ff */
[----:B------:R-:W-:Y:S02]  /*13f0*/  IMAD R4, R5, 0x4, R114 ;  /* 0x0000000405047824 */ /* 0x000fe400078e0272 */
[----:B------:R-:W-:Y:S01]  /*1400*/  @!P1 IMAD.IADD R29, R29, 0x1, -R8 ;  /* 0x000000011d1d9824 */ /* 0x000fe200078e0a08 */
[C---:B------:R-:W-:Y:S01]  /*1410*/  ISETP.GT.U32.AND P1, PT, R8.reuse, R17, PT ;  /* 0x000000110800720c */ /* 0x040fe20003f24070 */
[----:B------:R-:W-:-:S02]  /*1420*/  IMAD R35, R8, R6, R35 ;  /* 0x0000000608237224 */ /* 0x000fc400078e0223 */
[----:B------:R-:W-:Y:S02]  /*1430*/  IMAD.U32 R6, RZ, RZ, UR18 ;  /* 0x00000012ff067e24 */ /* 0x000fe4000f8e00ff */
[----:B------:R-:W-:Y:S02]  /*1440*/  IMAD R5, R7, 0x4, R4 ;  /* 0x0000000407057824 */ /* 0x000fe400078e0204 */
[----:B------:R-:W-:Y:S02]  /*1450*/  IMAD.U32 R19, RZ, RZ, UR18 ;  /* 0x00000012ff137e24 */ /* 0x000fe4000f8e00ff */
[----:B------:R-:W-:Y:S02]  /*1460*/  IMAD R6, R6, 0x4, R5 ;  /* 0x0000000406067824 */ /* 0x000fe400078e0205 */
[--C-:B------:R-:W-:Y:S01]  /*1470*/  @!P3 IMAD.IADD R31, R31, 0x1, -R8.reuse ;  /* 0x000000011f1fb824 */ /* 0x100fe200078e0a08 */
[----:B------:R-:W-:Y:S01]  /*1480*/  ISETP.GE.AND P3, PT, R47, RZ, PT ;  /* 0x000000ff2f00720c */ /* 0x000fe20003f66270 */
[----:B------:R-:W-:Y:S01]  /*1490*/  @!P6 IMAD.IADD R33, R33, 0x1, -R8 ;  /* 0x000000012121e824 */ /* 0x000fe200078e0a08 */
[----:B------:R-:W-:Y:S01]  /*14a0*/  ISETP.GE.AND P6, PT, R22, RZ, PT ;  /* 0x000000ff1600720c */ /* 0x000fe20003fc6270 */
[----:B------:R-:W-:-:S02]  /*14b0*/  IMAD R7, R19, 0x4, R6 ;  /* 0x0000000413077824 */ /* 0x000fc400078e0206 */
[--C-:B------:R-:W-:Y:S01]  /*14c0*/  @!P5 IMAD.IADD R15, R15, 0x1, -R8.reuse ;  /* 0x000000010f0fd824 */ /* 0x100fe200078e0a08 */
[----:B------:R-:W-:Y:S01]  /*14d0*/  ISETP.GT.U32.AND P5, PT, R8, R33, PT ;  /* 0x000000210800720c */ /* 0x000fe20003fa4070 */
[----:B------:R-:W-:Y:S02]  /*14e0*/  @!P1 IMAD.IADD R17, R17, 0x1, -R8 ;  /* 0x0000000111119824 */ /* 0x000fe400078e0a08 */
[----:B------:R-:W-:Y:S02]  /*14f0*/  IMAD R115, R24, 0x4, R7 ;  /* 0x0000000418737824 */ /* 0x000fe400078e0207 */
[----:B-1----:R-:W-:Y:S01]  /*1500*/  IMAD.MOV.U32 R22, RZ, RZ, R29 ;  /* 0x000000ffff167224 */ /* 0x002fe200078e001d */
[----:B------:R-:W-:Y:S01]  /*1510*/  ISETP.GT.U32.AND P1, PT, R8, R17, PT ;  /* 0x000000110800720c */ /* 0x000fe20003f24070 */
[----:B------:R-:W-:Y:S02]  /*1520*/  IMAD.MOV.U32 R24, RZ, RZ, R31 ;  /* 0x000000ffff187224 */ /* 0x000fe400078e001f */
[----:B------:R-:W-:-:S02]  /*1530*/  IMAD R116, R116, 0x4, R115 ;  /* 0x0000000474747824 */ /* 0x000fc400078e0273 */
[----:B------:R-:W-:Y:S01]  /*1540*/  @!P3 IMAD.MOV R22, RZ, RZ, -R22 ;  /* 0x000000ffff16b224 */ /* 0x000fe200078e0a16 */
[C---:B------:R-:W-:Y:S01]  /*1550*/  ISETP.GT.U32.AND P3, PT, R8.reuse, R15, PT ;  /* 0x0000000f0800720c */ /* 0x040fe20003f64070 */
[----:B------:R-:W-:Y:S01]  /*1560*/  @!P6 IMAD.MOV R24, RZ, RZ, -R24 ;  /* 0x000000ffff18e224 */ /* 0x000fe200078e0a18 */
[----:B------:R-:W-:Y:S01]  /*1570*/  ISETP.GT.U32.AND P6, PT, R8, R35, PT ;  /* 0x000000230800720c */ /* 0x000fe20003fc4070 */
[----:B------:R-:W-:Y:S02]  /*1580*/  IMAD R117, R117, 0x4, R116 ;  /* 0x0000000475757824 */ /* 0x000fe400078e0274 */
[----:B------:R-:W-:Y:S01]  /*1590*/  @!P5 IMAD.IADD R33, R33, 0x1, -R8 ;  /* 0x000000012121d824 */ /* 0x000fe200078e0a08 */
[----:B------:R-:W-:Y:S01]  /*15a0*/  ISETP.GE.AND P5, PT, R46, RZ, PT ;  /* 0x000000ff2e00720c */ /* 0x000fe20003fa6270 */
[----:B------:R-:W-:Y:S02]  /*15b0*/  IMAD.U32 R21, RZ, RZ, UR18 ;  /* 0x00000012ff157e24 */ /* 0x000fe4000f8e00ff */
[----:B------:R-:W-:-:S02]  /*15c0*/  IMAD R118, R118, 0x4, R117 ;  /* 0x0000000476767824 */ /* 0x000fc400078e0275 */
[----:B------:R-:W-:Y:S01]  /*15d0*/  @!P1 IMAD.IADD R17, R17, 0x1, -R8 ;  /* 0x0000000111119824 */ /* 0x000fe200078e0a08 */
[----:B------:R-:W-:Y:S01]  /*15e0*/  ISETP.GE.AND P1, PT, R44, RZ, PT ;  /* 0x000000ff2c00720c */ /* 0x000fe20003f26270 */
[----:B------:R-:W-:Y:S01]  /*15f0*/  IMAD R78, R21, 0x4, R118 ;  /* 0x00000004154e7824 */ /* 0x000fe200078e0276 */
[----:B--2---:R-:W-:Y:S01]  /*1600*/  LOP3.LUT R44, R0, 0x40, RZ, 0xfc, !PT ;  /* 0x00000040002c7812 */ /* 0x004fe200078efcff */
[----:B------:R-:W-:Y:S02]  /*1610*/  IMAD.U32 R23, RZ, RZ, UR18 ;  /* 0x00000012ff177e24 */ /* 0x000fe4000f8e00ff */
[----:B------:R-:W-:Y:S02]  /*1620*/  IMAD R119, R19, 0x4, R78 ;  /* 0x0000000413777824 */ /* 0x000fe400078e024e */
[--C-:B------:R-:W-:Y:S01]  /*1630*/  @!P3 IMAD.IADD R15, R15, 0x1, -R8.reuse ;  /* 0x000000010f0fb824 */ /* 0x100fe200078e0a08 */
[----:B------:R-:W-:Y:S01]  /*1640*/  ISETP.GT.U32.AND P3, PT, R9, R10, PT ;  /* 0x0000000a0900720c */ /* 0x000fe20003f64070 */
[----:B------:R-:W-:Y:S01]  /*1650*/  @!P6 IMAD.IADD R35, R35, 0x1, -R8 ;  /* 0x000000012323e824 */ /* 0x000fe200078e0a08 */
[----:B------:R-:W-:Y:S01]  /*1660*/  ISETP.GE.AND P6, PT, R45, RZ, PT ;  /* 0x000000ff2d00720c */ /* 0x000fe20003fc6270 */
[----:B------:R-:W-:Y:S01]  /*1670*/  IMAD.U32 R25, RZ, RZ, UR18 ;  /* 0x00000012ff197e24 */ /* 0x000fe2000f8e00ff */
[----:B------:R-:W-:Y:S01]  /*1680*/  STL [R1], R119 ;  /* 0x0000007701007387 */ /* 0x000fe20000100800 */
[----:B------:R-:W-:-:S02]  /*1690*/  IMAD R109, R23, 0x4, R119 ;  /* 0x00000004176d7824 */ /* 0x000fc400078e0277 */
[----:B------:R-:W-:Y:S01]  /*16a0*/  @!P5 IMAD.MOV R33, RZ, RZ, -R33 ;  /* 0x000000ffff21d224 */ /* 0x000fe200078e0a21 */
[----:B------:R-:W-:Y:S01]  /*16b0*/  ISETP.GT.U32.AND P5, PT, R8, R35, PT ;  /* 0x000000230800720c */ /* 0x000fe20003fa4070 */
[----:B------:R-:W-:Y:S01]  /*16c0*/  IMAD.MOV.U32 R28, RZ, RZ, R15 ;  /* 0x000000ffff1c7224 */ /* 0x000fe200078e000f */
[----:B------:R-:W-:Y:S01]  /*16d0*/  STL [R1+0x4], R109 ;  /* 0x0000046d01007387 */ /* 0x000fe20000100800 */
[----:B------:R-:W-:Y:S02]  /*16e0*/  IMAD R15, R25, 0x4, R109 ;  /* 0x00000004190f7824 */ /* 0x000fe400078e026d */
[----:B------:R-:W-:Y:S01]  /*16f0*/  @!P1 IMAD.MOV R28, RZ, RZ, -R28 ;  /* 0x000000ffff1c9224 */ /* 0x000fe200078e0a1c */
[----:B------:R-:W-:Y:S01]  /*1700*/  ISETP.GE.AND P1, PT, R44, UR8, PT ;  /* 0x000000082c007c0c */ /* 0x000fe2000bf26270 */
[----:B------:R-:W-:Y:S01]  /*1710*/  IMAD.MOV.U32 R30, RZ, RZ, R17 ;  /* 0x000000ffff1e7224 */ /* 0x000fe200078e0011 */
[----:B------:R1:W-:Y:S01]  /*1720*/  STL [R1+0x98], R69 ;  /* 0x0000984501007387 */ /* 0x0003e20000100800 */
[----:B------:R-:W-:Y:S01]  /*1730*/  IMAD R17, R32, 0x4, R15 ;  /* 0x0000000420117824 */ /* 0x000fe200078e020f */
[----:B------:R-:W-:Y:S01]  /*1740*/  SEL R21, RZ, UR7, P1 ;  /* 0x00000007ff157c07 */ /* 0x000fe20008800000 */
[----:B------:R-:W-:-:S02]  /*1750*/  @!P3 IMAD.IADD R10, R10, 0x1, -R9 ;  /* 0x000000010a0ab824 */ /* 0x000fc400078e0a09 */
[----:B------:R-:W-:Y:S01]  /*1760*/  IMAD R19, R34, 0x4, R17 ;  /* 0x0000000422137824 */ /* 0x000fe200078e0211 */
[----:B------:R-:W-:Y:S01]  /*1770*/  ISETP.NE.U32.AND P1, PT, R21, RZ, PT ;  /* 0x000000ff1500720c */ /* 0x000fe20003f25070 */
[----:B------:R-:W-:Y:S01]  /*1780*/  @!P5 IMAD.IADD R35, R35, 0x1, -R8 ;  /* 0x000000012323d824 */ /* 0x000fe200078e0a08 */
[----:B------:R-:W-:Y:S01]  /*1790*/  ISETP.GT.U32.AND P3, PT, R9, R10, PT ;  /* 0x0000000a0900720c */ /* 0x000fe20003f64070 */
[----:B------:R-:W-:Y:S01]  /*17a0*/  IMAD.U32 R8, RZ, RZ, UR18 ;  /* 0x00000012ff087e24 */ /* 0x000fe2000f8e00ff */
[----:B------:R-:W-:Y:S01]  /*17b0*/  ISETP.GE.AND P5, PT, R42, RZ, PT ;  /* 0x000000ff2a00720c */ /* 0x000fe20003fa6270 */
[----:B------:R-:W-:Y:S02]  /*17c0*/  IMAD R21, R32, 0x4, R19 ;  /* 0x0000000420157824 */ /* 0x000fe400078e0213 */
[----:B------:R-:W-:Y:S01]  /*17d0*/  @!P6 IMAD.MOV R30, RZ, RZ, -R30 ;  /* 0x000000ffff1ee224 */ /* 0x000fe200078e0a1e */
[----:B------:R-:W-:Y:S01]  /*17e0*/  ISETP.GE.AND P6, PT, R43, RZ, PT ;  /* 0x000000ff2b00720c */ /* 0x000fe20003fc6270 */
[----:B------:R-:W-:-:S02]  /*17f0*/  IMAD R23, R8, 0x4, R21 ;  /* 0x0000000408177824 */ /* 0x000fc400078e0215 */
[----:B------:R-:W-:Y:S02]  /*1800*/  IMAD.MOV.U32 R106, RZ, RZ, R35 ;  /* 0x000000ffff6a7224 */ /* 0x000fe400078e0023 */
[----:B------:R-:W-:Y:S02]  /*1810*/  IMAD R25, R32, 0x4, R23 ;  /* 0x0000000420197824 */ /* 0x000fe400078e0217 */
[----:B------:R-:W-:Y:S01]  /*1820*/  @!P3 IMAD.IADD R10, R10, 0x1, -R9 ;  /* 0x000000010a0ab824 */ /* 0x000fe200078e0a09 */
[----:B------:R-:W-:Y:S01]  /*1830*/  ISETP.NE.AND P3, PT, R69, RZ, PT ;  /* 0x000000ff4500720c */ /* 0x000fe20003f65270 */
[----:B------:R-:W-:Y:S01]  /*1840*/  IMAD R27, R8, 0x4, R25 ;  /* 0x00000004081b7824 */ /* 0x000fe200078e0219 */
[----:B-1----:R-:W-:Y:S01]  /*1850*/  LOP3.LUT R69, R0, 0x60, RZ, 0xfc, !PT ;  /* 0x0000006000457812 */ /* 0x002fe200078efcff */
[----:B------:R-:W-:Y:S01]  /*1860*/  IMAD.U32 R9, RZ, RZ, UR18 ;  /* 0x00000012ff097e24 */ /* 0x000fe2000f8e00ff */
[C---:B------:R-:W-:Y:S01]  /*1870*/  SEL R29, R107.reuse, R13, !P3 ;  /* 0x0000000d6b1d7207 */ /* 0x040fe20005800000 */
[----:B------:R-:W-:Y:S01]  /*1880*/  IMAD R32, R32, 0x4, R27 ;  /* 0x0000000420207824 */ /* 0x000fe200078e021b */
[C---:B------:R-:W-:Y:S01]  /*1890*/  SEL R13, R107.reuse, R33, !P3 ;  /* 0x000000216b0d7207 */ /* 0x040fe20005800000 */
[----:B------:R-:W-:Y:S01]  /*18a0*/  @!P5 IMAD.MOV R106, RZ, RZ, -R106 ;  /* 0x000000ffff6ad224 */ /* 0x000fe200078e0a6a */
[C---:B------:R-:W-:Y:S01]  /*18b0*/  SEL R31, R107.reuse, R12, !P3 ;  /* 0x0000000c6b1f7207 */ /* 0x040fe20005800000 */
[----:B------:R-:W-:Y:S01]  /*18c0*/  @!P6 IMAD.MOV R11, RZ, RZ, -R11 ;  /* 0x000000ffff0be224 */ /* 0x000fe200078e0a0b */
[C---:B------:R-:W-:Y:S01]  /*18d0*/  SEL R26, R107.reuse, R26, !P3 ;  /* 0x0000001a6b1a7207 */ /* 0x040fe20005800000 */
[----:B------:R-:W-:Y:S01]  /*18e0*/  IMAD.U32 R33, RZ, RZ, UR18 ;  /* 0x00000012ff217e24 */ /* 0x000fe2000f8e00ff */
[----:B------:R-:W-:Y:S01]  /*18f0*/  SEL R35, R107, R14, !P3 ;  /* 0x0000000e6b237207 */ /* 0x000fe20005800000 */
[----:B------:R-:W-:Y:S01]  /*1900*/  IMAD R34, R9, 0x4, R32 ;  /* 0x0000000409227824 */ /* 0x000fe200078e0220 */
[C---:B------:R-:W-:Y:S01]  /*1910*/  SEL R39, R107.reuse, R16, !P3 ;  /* 0x000000106b277207 */ /* 0x040fe20005800000 */
[----:B------:R-:W-:Y:S01]  /*1920*/  IMAD.U32 R42, RZ, RZ, UR18 ;  /* 0x00000012ff2a7e24 */ /* 0x000fe2000f8e00ff */
[----:B------:R-:W-:Y:S01]  /*1930*/  SEL R43, R107, R18, !P3 ;  /* 0x000000126b2b7207 */ /* 0x000fe20005800000 */
[----:B------:R-:W-:Y:S01]  /*1940*/  IMAD R33, R33, 0x4, R34 ;  /* 0x0000000421217824 */ /* 0x000fe200078e0222 */
[C---:B------:R-:W-:Y:S01]  /*1950*/  SEL R50, R107.reuse, R50, !P3 ;  /* 0x000000326b327207 */ /* 0x040fe20005800000 */
[----:B------:R-:W-:Y:S01]  /*1960*/  IMAD R9, R40, UR19, RZ ;  /* 0x0000001328097c24 */ /* 0x000fe2000f8e02ff */
[C---:B------:R-:W-:Y:S01]  /*1970*/  SEL R54, R107.reuse, R54, !P3 ;  /* 0x000000366b367207 */ /* 0x040fe20005800000 */
[----:B------:R-:W-:Y:S01]  /*1980*/  IMAD R38, R38, 0x4, R33 ;  /* 0x0000000426267824 */ /* 0x000fe200078e0221 */
[C---:B------:R-:W-:Y:S01]  /*1990*/  SEL R55, R107.reuse, R20, !P3 ;  /* 0x000000146b377207 */ /* 0x040fe20005800000 */
[----:B------:R-:W-:Y:S01]  /*19a0*/  IMAD.U32 R46, RZ, RZ, UR18 ;  /* 0x00000012ff2e7e24 */ /* 0x000fe2000f8e00ff */
[----:B------:R-:W-:Y:S01]  /*19b0*/  SEL R59, R107, R22, !P3 ;  /* 0x000000166b3b7207 */ /* 0x000fe20005800000 */
[----:B------:R-:W-:Y:S01]  /*19c0*/  IMAD R37, R37, 0x4, R38 ;  /* 0x0000000425257824 */ /* 0x000fe200078e0226 */
[----:B------:R-:W-:Y:S01]  /*19d0*/  SEL R63, R107, R24, !P3 ;  /* 0x000000186b3f7207 */ /* 0x000fe20005800000 */
[----:B------:R-:W-:Y:S01]  /*19e0*/  IMAD.SHL.U32 R8, R9, 0x4, RZ ;  /* 0x0000000409087824 */ /* 0x000fe200078e00ff */
[C---:B------:R-:W-:Y:S01]  /*19f0*/  SEL R12, R107.reuse, R28, !P3 ;  /* 0x0000001c6b0c7207 */ /* 0x040fe20005800000 */
[----:B------:R-:W-:Y:S01]  /*1a00*/  IMAD R42, R42, 0x4, R37 ;  /* 0x000000042a2a7824 */ /* 0x000fe200078e0225 */
[C---:B------:R-:W-:Y:S01]  /*1a10*/  SEL R103, R107.reuse, R30, !P3 ;  /* 0x0000001e6b677207 */ /* 0x040fe20005800000 */
[----:B------:R-:W-:Y:S01]  /*1a20*/  IMAD.U32 R45, RZ, RZ, UR18 ;  /* 0x00000012ff2d7e24 */ /* 0x000fe2000f8e00ff */
[C---:B------:R-:W-:Y:S01]  /*1a30*/  SEL R106, R107.reuse, R106, !P3 ;  /* 0x0000006a6b6a7207 */ /* 0x040fe20005800000 */
[----:B------:R-:W-:Y:S01]  /*1a40*/  STL [R1+0x4c], R9 ;  /* 0x00004c0901007387 */ /* 0x000fe20000100800 */
[----:B------:R-:W-:Y:S01]  /*1a50*/  SEL R107, R107, R11, !P3 ;  /* 0x0000000b6b6b7207 */ /* 0x000fe20005800000 */
[----:B------:R-:W-:Y:S01]  /*1a60*/  IMAD.U32 R14, RZ, RZ, UR18 ;  /* 0x00000012ff0e7e24 */ /* 0x000fe2000f8e00ff */
[----:B------:R-:W-:Y:S01]  /*1a70*/  ISETP.GE.AND P5, PT, R41, RZ, PT ;  /* 0x000000ff2900720c */ /* 0x000fe20003fa6270 */
[----:B------:R-:W-:Y:S01]  /*1a80*/  IMAD.U32 R41, RZ, RZ, UR18 ;  /* 0x00000012ff297e24 */ /* 0x000fe2000f8e00ff */
[----:B------:R-:W-:Y:S01]  /*1a90*/  ISETP.NE.AND P3, PT, R68, RZ, PT ;  /* 0x000000ff4400720c */ /* 0x000fe20003f65270 */
[----:B------:R-:W-:Y:S01]  /*1aa0*/  STL [R1+0x9c], R68 ;  /* 0x00009c4401007387 */ /* 0x000fe20000100800 */
[----:B------:R-:W-:-:S02]  /*1ab0*/  IMAD.U32 R16, RZ, RZ, UR18 ;  /* 0x00000012ff107e24 */ /* 0x000fc4000f8e00ff */
[----:B------:R-:W-:Y:S01]  /*1ac0*/  IMAD R41, R41, 0x4, R42 ;  /* 0x0000000429297824 */ /* 0x000fe200078e022a */
[----:B------:R1:W-:Y:S01]  /*1ad0*/  STL [R1+0xa0], R8 ;  /* 0x0000a00801007387 */ /* 0x0003e20000100800 */
[----:B------:R-:W-:Y:S02]  /*1ae0*/  IMAD.U32 R18, RZ, RZ, UR18 ;  /* 0x00000012ff127e24 */ /* 0x000fe4000f8e00ff */
[----:B------:R-:W-:Y:S02]  /*1af0*/  IMAD R46, R46, 0x4, R41 ;  /* 0x000000042e2e7824 */ /* 0x000fe400078e0229 */
[----:B------:R-:W-:Y:S02]  /*1b00*/  IMAD.U32 R22, RZ, RZ, UR18 ;  /* 0x00000012ff167e24 */ /* 0x000fe4000f8e00ff */
[----:B------:R-:W-:Y:S01]  /*1b10*/  @!P5 IMAD.MOV R10, RZ, RZ, -R10 ;  /* 0x000000ffff0ad224 */ /* 0x000fe200078e0a0a */
[----:B------:R-:W-:Y:S01]  /*1b20*/  @!P3 LOP3.LUT R10, RZ, R68, RZ, 0x33, !PT ;  /* 0x00000044ff0ab212 */ /* 0x000fe200078e33ff */
[----:B------:R-:W-:Y:S01]  /*1b30*/  IMAD R45, R45, 0x4, R46 ;  /* 0x000000042d2d7824 */ /* 0x000fe200078e022e */
[----:B------:R-:W-:Y:S01]  /*1b40*/  IADD3 R110, P3, R8, UR20, RZ ;  /* 0x00000014086e7c10 */ /* 0x000fe2000ff7e0ff */
[----:B------:R-:W-:-:S02]  /*1b50*/  IMAD R82, R26, UR10, RZ ;  /* 0x0000000a1a527c24 */ /* 0x000fc4000f8e02ff */
[----:B------:R-:W-:Y:S01]  /*1b60*/  IMAD R11, R10, UR9, RZ ;  /* 0x000000090a0b7c24 */ /* 0x000fe2000f8e02ff */
[----:B------:R-:W-:Y:S01]  /*1b70*/  LEA.HI.X.SX32 R111, R9, UR21, 0x2, P3 ;  /* 0x00000015096f7c11 */ /* 0x000fe200098f16ff */
[----:B------:R-:W-:Y:S01]  /*1b80*/  IMAD R47, R14, 0x4, R45 ;  /* 0x000000040e2f7824 */ /* 0x000fe200078e022d */
[----:B------:R-:W-:Y:S01]  /*1b90*/  UIADD3 UR9, UR8, -0x80, URZ ;  /* 0xffffff8008097890 */ /* 0x000fe2000fffe03f */
[----:B-1----:R-:W-:Y:S01]  /*1ba0*/  IMAD.SHL.U32 R8, R11, 0x4, RZ ;  /* 0x000000040b087824 */ /* 0x002fe200078e00ff */
[----:B------:R1:W-:Y:S01]  /*1bb0*/  STL [R1+0x90], R11 ;  /* 0x0000900b01007387 */ /* 0x0003e20000100800 */
[----:B------:R-:W-:Y:S02]  /*1bc0*/  IMAD R49, R16, 0x4, R47 ;  /* 0x0000000410317824 */ /* 0x000fe400078e022f */
[----:B------:R-:W-:Y:S01]  /*1bd0*/  IMAD R84, R29, UR10, RZ ;  /* 0x0000000a1d547c24 */ /* 0x000fe2000f8e02ff */
[----:B------:R-:W-:Y:S01]  /*1be0*/  IADD3 R104, P3, R8, UR12, RZ ;  /* 0x0000000c08687c10 */ /* 0x000fe2000ff7e0ff */
[----:B------:R-:W-:Y:S01]  /*1bf0*/  IMAD R51, R18, 0x4, R49 ;  /* 0x0000000412337824 */ /* 0x000fe200078e0231 */
[----:B------:R2:W-:Y:S01]  /*1c00*/  STL [R1+0x94], R8 ;  /* 0x0000940801007387 */ /* 0x0005e20000100800 */
[----:B------:R-:W-:Y:S01]  /*1c10*/  IMAD R86, R31, UR10, RZ ;  /* 0x0000000a1f567c24 */ /* 0x000fe2000f8e02ff */
[----:B------:R-:W-:Y:S01]  /*1c20*/  LEA.HI.X.SX32 R105, R11, UR13, 0x2, P3 ;  /* 0x0000000d0b697c11 */ /* 0x000fe200098f16ff */
[----:B------:R-:W-:Y:S01]  /*1c30*/  IMAD R53, R22, 0x4, R51 ;  /* 0x0000000416357824 */ /* 0x000fe200078e0233 */
[-C--:B------:R-:W-:Y:S01]  /*1c40*/  LEA R16, P5, R17, R104.reuse, 0x2 ;  /* 0x0000006811107211 */ /* 0x080fe200078a10ff */
[----:B------:R-:W-:Y:S01]  /*1c50*/  IMAD R88, R35, UR10, RZ ;  /* 0x0000000a23587c24 */ /* 0x000fe2000f8e02ff */
[-C--:B------:R-:W-:Y:S01]  /*1c60*/  LEA R14, P3, R15, R104.reuse, 0x2 ;  /* 0x000000680f0e7211 */ /* 0x080fe200078610ff */
[----:B------:R-:W-:Y:S01]  /*1c70*/  IMAD R90, R39, UR10, RZ ;  /* 0x0000000a275a7c24 */ /* 0x000fe2000f8e02ff */
[-C--:B------:R-:W-:Y:S01]  /*1c80*/  LEA.HI.X.SX32 R17, R17, R105.reuse, 0x2, P5 ;  /* 0x0000006911117211 */ /* 0x080fe200028f16ff */
[----:B------:R-:W-:Y:S01]  /*1c90*/  IMAD R92, R43, UR10, RZ ;  /* 0x0000000a2b5c7c24 */ /* 0x000fe2000f8e02ff */
[-C--:B------:R-:W-:Y:S01]  /*1ca0*/  LEA R20, P5, R21, R104.reuse, 0x2 ;  /* 0x0000006815147211 */ /* 0x080fe200078a10ff */
[----:B------:R-:W-:Y:S01]  /*1cb0*/  IMAD R94, R50, UR10, RZ ;  /* 0x0000000a325e7c24 */ /* 0x000fe2000f8e02ff */
[-C--:B------:R-:W-:Y:S01]  /*1cc0*/  LEA.HI.X.SX32 R15, R15, R105.reuse, 0x2, P3 ;  /* 0x000000690f0f7211 */ /* 0x080fe200018f16ff */
[----:B------:R-:W-:Y:S01]  /*1cd0*/  IMAD R96, R54, UR10, RZ ;  /* 0x0000000a36607c24 */ /* 0x000fe2000f8e02ff */
[-C--:B------:R-:W-:Y:S01]  /*1ce0*/  LEA R18, P3, R19, R104.reuse, 0x2 ;  /* 0x0000006813127211 */ /* 0x080fe200078610ff */
[----:B------:R-:W-:Y:S01]  /*1cf0*/  IMAD.SHL.U32 R113, R115, 0x4, RZ ;  /* 0x0000000473717824 */ /* 0x000fe200078e00ff */
[-C--:B------:R-:W-:Y:S01]  /*1d00*/  LEA.HI.X.SX32 R21, R21, R105.reuse, 0x2, P5 ;  /* 0x0000006915157211 */ /* 0x080fe200028f16ff */
[----:B------:R-:W-:Y:S01]  /*1d10*/  IMAD R99, R55, UR10, RZ ;  /* 0x0000000a37637c24 */ /* 0x000fe2000f8e02ff */
[-C--:B------:R-:W-:Y:S01]  /*1d20*/  LEA R24, P5, R25, R104.reuse, 0x2 ;  /* 0x0000006819187211 */ /* 0x080fe200078a10ff */
[----:B------:R-:W-:Y:S01]  /*1d30*/  IMAD.SHL.U32 R9, R117, 0x4, RZ ;  /* 0x0000000475097824 */ /* 0x000fe200078e00ff */
[-C--:B------:R-:W-:Y:S01]  /*1d40*/  LEA.HI.X.SX32 R19, R19, R105.reuse, 0x2, P3 ;  /* 0x0000006913137211 */ /* 0x080fe200018f16ff */
[----:B------:R-:W-:Y:S01]  /*1d50*/  IMAD R98, R59, UR10, RZ ;  /* 0x0000000a3b627c24 */ /* 0x000fe2000f8e02ff */
[-C--:B------:R-:W-:Y:S01]  /*1d60*/  LEA R22, P3, R23, R104.reuse, 0x2 ;  /* 0x0000006817167211 */ /* 0x080fe200078610ff */
[----:B-1----:R-:W-:Y:S01]  /*1d70*/  IMAD.SHL.U32 R11, R78, 0x4, RZ ;  /* 0x000000044e0b7824 */ /* 0x002fe200078e00ff */
[-C--:B------:R-:W-:Y:S01]  /*1d80*/  LEA.HI.X.SX32 R25, R25, R105.reuse, 0x2, P5 ;  /* 0x0000006919197211 */ /* 0x080fe200028f16ff */
[----:B------:R-:W-:Y:S01]  /*1d90*/  IMAD.SHL.U32 R112, R116, 0x4, RZ ;  /* 0x0000000474707824 */ /* 0x000fe200078e00ff */
[-C--:B------:R-:W-:Y:S01]  /*1da0*/  LEA R28, P5, R32, R104.reuse, 0x2 ;  /* 0x00000068201c7211 */ /* 0x080fe200078a10ff */
[----:B------:R-:W-:Y:S01]  /*1db0*/  IMAD R68, R63, UR10, RZ ;  /* 0x0000000a3f447c24 */ /* 0x000fe2000f8e02ff */
[-C--:B------:R-:W-:Y:S01]  /*1dc0*/  LEA.HI.X.SX32 R23, R23, R105.reuse, 0x2, P3 ;  /* 0x0000006917177211 */ /* 0x080fe200018f16ff */
[----:B------:R-:W-:Y:S01]  /*1dd0*/  IMAD.SHL.U32 R10, R118, 0x4, RZ ;  /* 0x00000004760a7824 */ /* 0x000fe200078e00ff */
[-C--:B------:R-:W-:Y:S01]  /*1de0*/  LEA R26, P3, R27, R104.reuse, 0x2 ;  /* 0x000000681b1a7211 */ /* 0x080fe200078610ff */
[----:B------:R-:W-:Y:S01]  /*1df0*/  STL [R1+0x8c], R82 ;  /* 0x00008c5201007387 */ /* 0x000fe20000100800 */
[-C--:B------:R-:W-:Y:S01]  /*1e00*/  LEA.HI.X.SX32 R29, R32, R105.reuse, 0x2, P5 ;  /* 0x00000069201d7211 */ /* 0x080fe200028f16ff */
[----:B------:R-:W-:Y:S01]  /*1e10*/  IMAD R13, R13, UR10, RZ ;  /* 0x0000000a0d0d7c24 */ /* 0x000fe2000f8e02ff */
[-C--:B------:R-:W-:Y:S01]  /*1e20*/  LEA R32, P5, R33, R104.reuse, 0x2 ;  /* 0x0000006821207211 */ /* 0x080fe200078a10ff */
[----:B------:R-:W-:Y:S01]  /*1e30*/  STL [R1+0x88], R84 ;  /* 0x0000885401007387 */ /* 0x000fe20000100800 */
[-C--:B------:R-:W-:Y:S01]  /*1e40*/  LEA.HI.X.SX32 R27, R27, R105.reuse, 0x2, P3 ;  /* 0x000000691b1b7211 */ /* 0x080fe200018f16ff */
[----:B--2---:R-:W-:Y:S01]  /*1e50*/  IMAD R8, R12, UR10, RZ ;  /* 0x0000000a0c087c24 */ /* 0x004fe2000f8e02ff */
[CC--:B------:R-:W-:Y:S01]  /*1e60*/  LEA R30, P3, R34.reuse, R104.reuse, 0x2 ;  /* 0x00000068221e7211 */ /* 0x0c0fe200078610ff */
[----:B------:R-:W-:Y:S01]  /*1e70*/  STL [R1+0x84], R86 ;  /* 0x0000845601007387 */ /* 0x000fe20000100800 */
[-C--:B------:R-:W-:Y:S01]  /*1e80*/  LEA.HI.X.SX32 R33, R33, R105.reuse, 0x2, P5 ;  /* 0x0000006921217211 */ /* 0x080fe200028f16ff */
[----:B------:R-:W-:Y:S01]  /*1e90*/  IMAD.SHL.U32 R12, R119, 0x4, RZ ;  /* 0x00000004770c7824 */ /* 0x000fe200078e00ff */
[-C--:B------:R-:W-:Y:S01]  /*1ea0*/  LEA R36, P5, R37, R104.reuse, 0x2 ;  /* 0x0000006825247211 */ /* 0x080fe200078a10ff */
[----:B------:R-:W-:Y:S01]  /*1eb0*/  STL [R1+0x80], R88 ;  /* 0x0000805801007387 */ /* 0x000fe20000100800 */
[-C--:B------:R-:W-:Y:S01]  /*1ec0*/  LEA.HI.X.SX32 R31, R34, R105.reuse, 0x2, P3 ;  /* 0x00000069221f7211 */ /* 0x080fe200018f16ff */
[----:B------:R-:W-:Y:S01]  /*1ed0*/  VIADD R124, R121, UR5 ;  /* 0x00000005797c7c36 */ /* 0x000fe20008000000 */
[----:B------:R-:W-:Y:S01]  /*1ee0*/  LEA R34, P3, R38, R104, 0x2 ;  /* 0x0000006826227211 */ /* 0x000fe200078610ff */
[----:B------:R-:W-:Y:S01]  /*1ef0*/  STL [R1+0x7c], R90 ;  /* 0x00007c5a01007387 */ /* 0x000fe20000100800 */
[----:B------:R-:W-:-:S02]  /*1f00*/  LEA.HI.X.SX32 R37, R37, R105, 0x2, P5 ;  /* 0x0000006925257211 */ /* 0x000fc400028f16ff */
[CC--:B------:R-:W-:Y:S01]  /*1f10*/  LEA R40, P5, R41.reuse, R104.reuse, 0x2 ;  /* 0x0000006829287211 */ /* 0x0c0fe200078a10ff */
[----:B------:R-:W-:Y:S01]  /*1f20*/  STL [R1+0x78], R92 ;  /* 0x0000785c01007387 */ /* 0x000fe20000100800 */
[-C--:B------:R-:W-:Y:S02]  /*1f30*/  LEA.HI.X.SX32 R35, R38, R105.reuse, 0x2, P3 ;  /* 0x0000006926237211 */ /* 0x080fe400018f16ff */
[CC--:B------:R-:W-:Y:S01]  /*1f40*/  LEA R38, P3, R42.reuse, R104.reuse, 0x2 ;  /* 0x000000682a267211 */ /* 0x0c0fe200078610ff */
[----:B------:R-:W-:Y:S01]  /*1f50*/  STL [R1+0x74], R94 ;  /* 0x0000745e01007387 */ /* 0x000fe20000100800 */
[-C--:B------:R-:W-:Y:S02]  /*1f60*/  LEA.HI.X.SX32 R41, R41, R105.reuse, 0x2, P5 ;  /* 0x0000006929297211 */ /* 0x080fe400028f16ff */
[----:B------:R-:W-:Y:S01]  /*1f70*/  LEA R44, P5, R45, R104, 0x2 ;  /* 0x000000682d2c7211 */ /* 0x000fe200078a10ff */
[----:B------:R-:W-:Y:S01]  /*1f80*/  STL [R1+0x70], R96 ;  /* 0x0000706001007387 */ /* 0x000fe20000100800 */
[----:B------:R-:W-:-:S02]  /*1f90*/  LEA.HI.X.SX32 R39, R42, R105, 0x2, P3 ;  /* 0x000000692a277211 */ /* 0x000fc400018f16ff */
[CC--:B------:R-:W-:Y:S01]  /*1fa0*/  LEA R42, P3, R46.reuse, R104.reuse, 0x2 ;  /* 0x000000682e2a7211 */ /* 0x0c0fe200078610ff */
[----:B------:R-:W-:Y:S01]  /*1fb0*/  STL [R1+0x6c], R99 ;  /* 0x00006c6301007387 */ /* 0x000fe20000100800 */
[-C--:B------:R-:W-:Y:S02]  /*1fc0*/  LEA.HI.X.SX32 R45, R45, R105.reuse, 0x2, P5 ;  /* 0x000000692d2d7211 */ /* 0x080fe400028f16ff */
[-C--:B------:R-:W-:Y:S01]  /*1fd0*/  LEA R48, P5, R49, R104.reuse, 0x2 ;  /* 0x0000006831307211 */ /* 0x080fe200078a10ff */
[----:B------:R1:W-:Y:S01]  /*1fe0*/  STL.64 [R1+0xa8], R4 ;  /* 0x0000a80401007387 */ /* 0x0003e20000100a00 */
[-C--:B------:R-:W-:Y:S02]  /*1ff0*/  LEA.HI.X.SX32 R43, R46, R105.reuse, 0x2, P3 ;  /* 0x000000692e2b7211 */ /* 0x080fe400018f16ff */
[----:B------:R-:W-:Y:S01]  /*2000*/  LEA R46, P3, R47, R104, 0x2 ;  /* 0x000000682f2e7211 */ /* 0x000fe200078610ff */
[----:B------:R2:W-:Y:S01]  /*2010*/  STL [R1+0x68], R98 ;  /* 0x0000686201007387 */ /* 0x0005e20000100800 */
[----:B------:R-:W-:-:S02]  /*2020*/  LEA.HI.X.SX32 R49, R49, R105, 0x2, P5 ;  /* 0x0000006931317211 */ /* 0x000fc400028f16ff */
[-C--:B------:R-:W-:Y:S01]  /*2030*/  LEA R52, P5, R53, R104.reuse, 0x2 ;  /* 0x0000006835347211 */ /* 0x080fe200078a10ff */
[----:B------:R3:W-:Y:S01]  /*2040*/  STL [R1+0x64], R68 ;  /* 0x0000644401007387 */ /* 0x0007e20000100800 */
[-C--:B------:R-:W-:Y:S02]  /*2050*/  LEA.HI.X.SX32 R47, R47, R105.reuse, 0x2, P3 ;  /* 0x000000692f2f7211 */ /* 0x080fe400018f16ff */
[-C--:B------:R-:W-:Y:S01]  /*2060*/  LEA R50, P3, R51, R104.reuse, 0x2 ;  /* 0x0000006833327211 */ /* 0x080fe200078610ff */
[----:B------:R4:W-:Y:S01]  /*2070*/  STL [R1+0x60], R13 ;  /* 0x0000600d01007387 */ /* 0x0009e20000100800 */
[-C--:B------:R-:W-:Y:S02]  /*2080*/  LEA.HI.X.SX32 R53, R53, R105.reuse, 0x2, P5 ;  /* 0x0000006935357211 */ /* 0x080fe400028f16ff */
[----:B------:R-:W-:Y:S01]  /*2090*/  LEA R56, P5, R4, R104, 0x2 ;  /* 0x0000006804387211 */ /* 0x000fe200078a10ff */
[----:B------:R4:W-:Y:S01]  /*20a0*/  STL [R1+0x5c], R8 ;  /* 0x00005c0801007387 */ /* 0x0009e20000100800 */
[----:B------:R-:W-:-:S02]  /*20b0*/  LEA.HI.X.SX32 R51, R51, R105, 0x2, P3 ;  /* 0x0000006933337211 */ /* 0x000fc400018f16ff */
[-C--:B------:R-:W-:Y:S02]  /*20c0*/  LEA R54, P3, R114, R104.reuse, 0x2 ;  /* 0x0000006872367211 */ /* 0x080fe400078610ff */
[-C--:B------:R-:W-:Y:S01]  /*20d0*/  LEA.HI.X.SX32 R57, R4, R105.reuse, 0x2, P5 ;  /* 0x0000006904397211 */ /* 0x080fe200028f16ff */
[----:B-1----:R-:W-:Y:S01]  /*20e0*/  IMAD R4, R106, UR10, RZ ;  /* 0x0000000a6a047c24 */ /* 0x002fe2000f8e02ff */
[-C--:B------:R-:W-:Y:S02]  /*20f0*/  LEA R60, P5, R6, R104.reuse, 0x2 ;  /* 0x00000068063c7211 */ /* 0x080fe400078a10ff */
[-C--:B------:R-:W-:Y:S02]  /*2100*/  LEA.HI.X.SX32 R55, R114, R105.reuse, 0x2, P3 ;  /* 0x0000006972377211 */ /* 0x080fe400018f16ff */
[----:B------:R-:W-:Y:S02]  /*2110*/  LEA R58, P3, R5, R104, 0x2 ;  /* 0x00000068053a7211 */ /* 0x000fe400078610ff */
[----:B------:R-:W-:-:S02]  /*2120*/  LEA.HI.X.SX32 R61, R6, R105, 0x2, P5 ;  /* 0x00000069063d7211 */ /* 0x000fc400028f16ff */
[-C--:B------:R-:W-:Y:S02]  /*2130*/  IADD3 R64, P5, R113, R104.reuse, RZ ;  /* 0x0000006871407210 */ /* 0x080fe40007fbe0ff */
[-C--:B------:R-:W-:Y:S01]  /*2140*/  LEA.HI.X.SX32 R59, R5, R105.reuse, 0x2, P3 ;  /* 0x00000069053b7211 */ /* 0x080fe200018f16ff */
[----:B------:R-:W-:Y:S01]  /*2150*/  IMAD R5, R103, UR10, RZ ;  /* 0x0000000a67057c24 */ /* 0x000fe2000f8e02ff */
[-C--:B------:R-:W-:Y:S02]  /*2160*/  LEA R62, P3, R7, R104.reuse, 0x2 ;  /* 0x00000068073e7211 */ /* 0x080fe400078610ff */
[-C--:B------:R-:W-:Y:S02]  /*2170*/  LEA.HI.X.SX32 R65, R115, R105.reuse, 0x2, P5 ;  /* 0x0000006973417211 */ /* 0x080fe400028f16ff */
[----:B------:R-:W-:Y:S01]  /*2180*/  IADD3 R70, P5, R9, R104, RZ ;  /* 0x0000006809467210 */ /* 0x000fe20007fbe0ff */
[----:B------:R-:W-:Y:S01]  /*2190*/  STL [R1+0x58], R5 ;  /* 0x0000580501007387 */ /* 0x000fe20000100800 */
[----:B------:R-:W-:-:S02]  /*21a0*/  LEA.HI.X.SX32 R63, R7, R105, 0x2, P3 ;  /* 0x00000069073f7211 */ /* 0x000fc400018f16ff */
[-C--:B------:R-:W-:Y:S01]  /*21b0*/  IADD3 R74, P6, R11, R104.reuse, RZ ;  /* 0x000000680b4a7210 */ /* 0x080fe20007fde0ff */
[----:B------:R1:W-:Y:S01]  /*21c0*/  STL [R1+0x54], R4 ;  /* 0x0000540401007387 */ /* 0x0003e20000100800 */
[----:B------:R-:W-:Y:S02]  /*21d0*/  IADD3 R66, P3, R112, R104, RZ ;  /* 0x0000006870427210 */ /* 0x000fe40007f7e0ff */
[-C--:B------:R-:W-:Y:S02]  /*21e0*/  LEA.HI.X.SX32 R71, R117, R105.reuse, 0x2, P5 ;  /* 0x0000006975477211 */ /* 0x080fe400028f16ff */
[----:B------:R-:W-:Y:S02]  /*21f0*/  LEA R76, P5, R82, R110, 0x2 ;  /* 0x0000006e524c7211 */ /* 0x000fe400078a10ff */
[-C--:B------:R-:W-:Y:S02]  /*2200*/  LEA.HI.X.SX32 R75, R78, R105.reuse, 0x2, P6 ;  /* 0x000000694e4b7211 */ /* 0x080fe400030f16ff */
[----:B------:R-:W-:-:S02]  /*2210*/  LEA.HI.X.SX32 R67, R116, R105, 0x2, P3 ;  /* 0x0000006974437211 */ /* 0x000fc400018f16ff */
[----:B------:R-:W-:Y:S02]  /*2220*/  LEA R78, P6, R84, R110, 0x2 ;  /* 0x0000006e544e7211 */ /* 0x000fe400078c10ff */
[----:B------:R-:W-:Y:S02]  /*2230*/  IADD3 R72, P3, R10, R104, RZ ;  /* 0x000000680a487210 */ /* 0x000fe40007f7e0ff */
[-C--:B------:R-:W-:Y:S02]  /*2240*/  LEA.HI.X.SX32 R77, R82, R111.reuse, 0x2, P5 ;  /* 0x0000006f524d7211 */ /* 0x080fe400028f16ff */
[----:B------:R-:W-:Y:S02]  /*2250*/  LEA R82, P5, R88, R110, 0x2 ;  /* 0x0000006e58527211 */ /* 0x000fe400078a10ff */
[----:B------:R-:W-:Y:S02]  /*2260*/  LEA.HI.X.SX32 R79, R84, R111, 0x2, P6 ;  /* 0x0000006f544f7211 */ /* 0x000fe400030f16ff */
[----:B------:R-:W-:-:S02]  /*2270*/  LEA.HI.X.SX32 R73, R118, R105, 0x2, P3 ;  /* 0x0000006976497211 */ /* 0x000fc400018f16ff */
[-C--:B------:R-:W-:Y:S02]  /*2280*/  LEA R84, P6, R90, R110.reuse, 0x2 ;  /* 0x0000006e5a547211 */ /* 0x080fe400078c10ff */
[-C--:B------:R-:W-:Y:S02]  /*2290*/  LEA R80, P3, R86, R110.reuse, 0x2 ;  /* 0x0000006e56507211 */ /* 0x080fe400078610ff */
[-C--:B------:R-:W-:Y:S02]  /*22a0*/  LEA.HI.X.SX32 R83, R88, R111.reuse, 0x2, P5 ;  /* 0x0000006f58537211 */ /* 0x080fe400028f16ff */
[----:B------:R-:W-:Y:S02]  /*22b0*/  LEA R88, P5, R94, R110, 0x2 ;  /* 0x0000006e5e587211 */ /* 0x000fe400078a10ff */
[-C--:B------:R-:W-:Y:S02]  /*22c0*/  LEA.HI.X.SX32 R85, R90, R111.reuse, 0x2, P6 ;  /* 0x0000006f5a557211 */ /* 0x080fe400030f16ff */
        /* <DEDUP_REMOVED lines=10> */
[----:B--2---:R-:W-:Y:S02]  /*2370*/  LEA R98, P5, R13, R110, 0x2 ;  /* 0x0000006e0d627211 */ /* 0x004fe400078a10ff */
[-C--:B------:R-:W-:Y:S01]  /*2380*/  LEA.HI.X.SX32 R97, R68, R111.reuse, 0x2, P6 ;  /* 0x0000006f44617211 */ /* 0x080fe200030f16ff */
[----:B---3--:R-:W-:Y:S01]  /*2390*/  VIADD R68, R3, UR5 ;  /* 0x0000000503447c36 */ /* 0x008fe20008000000 */
[----:B------:R-:W-:-:S02]  /*23a0*/  LEA.HI.X.SX32 R93, R99, R111, 0x2, P3 ;  /* 0x0000006f635d7211 */ /* 0x000fc400018f16ff */
[----:B------:R-:W-:Y:S02]  /*23b0*/  LEA R100, P6, R8, R110, 0x2 ;  /* 0x0000006e08647211 */ /* 0x000fe400078c10ff */
[----:B------:R-:W-:Y:S01]  /*23c0*/  ISETP.GE.AND P3, PT, R69, UR8, PT ;  /* 0x0000000845007c0c */ /* 0x000fe2000bf66270 */
[----:B------:R-:W-:Y:S01]  /*23d0*/  @!PT LDS RZ, [RZ] ;  /* 0x00000000fffff984 */ /* 0x000fe20000000800 */
[----:B------:R-:W-:Y:S01]  /*23e0*/  @!PT LDS RZ, [RZ] ;  /* 0x00000000fffff984 */ /* 0x000fe20000000800 */
[----:B------:R-:W-:Y:S01]  /*23f0*/  @!PT LDS RZ, [RZ] ;  /* 0x00000000fffff984 */ /* 0x000fe20000000800 */
[----:B------:R-:W-:Y:S01]  /*2400*/  LDGSTS.E [R68], desc[UR24][R54.64], P4 ;  /* 0x0000000036447fae */ /* 0x000fe2000a121858 */
[-C--:B------:R-:W-:Y:S01]  /*2410*/  LEA.HI.X.SX32 R99, R13, R111.reuse, 0x2, P5 ;  /* 0x0000006f0d637211 */ /* 0x080fe200028f16ff */
[----:B----4-:R-:W-:Y:S01]  /*2420*/  IMAD.SHL.U32 R13, R109, 0x4, RZ ;  /* 0x000000046d0d7824 */ /* 0x010fe200078e00ff */
[----:B------:R-:W-:Y:S01]  /*2430*/  ISETP.GE.AND P5, PT, R102, UR8, PT ;  /* 0x0000000866007c0c */ /* 0x000fe2000bfa6270 */
[----:B------:R-:W-:Y:S01]  /*2440*/  LDGSTS.E [R68+0x4000], desc[UR24][R72.64], P2 ;  /* 0x0400000048447fae */ /* 0x000fe20009121858 */
[----:B------:R-:W-:Y:S02]  /*2450*/  LEA.HI.X.SX32 R101, R8, R111, 0x2, P6 ;  /* 0x0000006f08657211 */ /* 0x000fe400030f16ff */
[----:B------:R-:W-:Y:S01]  /*2460*/  IADD3 R102, P6, R12, R104, RZ ;  /* 0x000000680c667210 */ /* 0x000fe20007fde0ff */
[----:B------:R-:W-:Y:S01]  /*2470*/  LDGSTS.E [R68+0x8000], desc[UR24][R22.64], P1 ;  /* 0x0800000016447fae */ /* 0x000fe20008921858 */
[----:B------:R-:W-:-:S02]  /*2480*/  SEL R108, RZ, UR7, P3 ;  /* 0x00000007ff6c7c07 */ /* 0x000fc40009800000 */
[-C--:B------:R-:W-:Y:S01]  /*2490*/  LEA.HI.X.SX32 R103, R119, R105.reuse, 0x2, P6 ;  /* 0x0000006977677211 */ /* 0x080fe200030f16ff */
[----:B------:R-:W-:Y:S01]  /*24a0*/  IMAD R119, R107, UR10, RZ ;  /* 0x0000000a6b777c24 */ /* 0x000fe2000f8e02ff */
[----:B------:R-:W-:Y:S02]  /*24b0*/  ISETP.NE.U32.AND P3, PT, R108, RZ, PT ;  /* 0x000000ff6c00720c */ /* 0x000fe40003f65070 */
[----:B------:R-:W-:Y:S02]  /*24c0*/  IADD3 R104, P6, R13, R104, RZ ;  /* 0x000000680d687210 */ /* 0x000fe40007fde0ff */
[----:B------:R-:W-:Y:S01]  /*24d0*/  SEL R108, RZ, UR7, P5 ;  /* 0x00000007ff6c7c07 */ /* 0x000fe2000a800000 */
[----:B------:R2:W-:Y:S01]  /*24e0*/  STL [R1+0x50], R119 ;  /* 0x0000507701007387 */ /* 0x0005e20000100800 */
[----:B------:R-:W-:Y:S02]  /*24f0*/  LEA R106, P5, R5, R110, 0x2 ;  /* 0x0000006e056a7211 */ /* 0x000fe400078a10ff */
[----:B------:R-:W-:-:S02]  /*2500*/  LEA.HI.X.SX32 R105, R109, R105, 0x2, P6 ;  /* 0x000000696d697211 */ /* 0x000fc400030f16ff */
[----:B------:R-:W-:Y:S02]  /*2510*/  ISETP.NE.U32.AND P6, PT, R108, RZ, PT ;  /* 0x000000ff6c00720c */ /* 0x000fe40003fc5070 */
[-C--:B------:R-:W-:Y:S01]  /*2520*/  LEA.HI.X.SX32 R107, R5, R111.reuse, 0x2, P5 ;  /* 0x0000006f056b7211 */ /* 0x080fe200028f16ff */
[----:B------:R3:W-:Y:S01]  /*2530*/  LDGSTS.E [R68+0xc000], desc[UR24][R38.64], P3 ;  /* 0x0c00000026447fae */ /* 0x0007e20009921858 */
[-C--:B------:R-:W-:Y:S02]  /*2540*/  LEA R108, P5, R4, R110.reuse, 0x2 ;  /* 0x0000006e046c7211 */ /* 0x080fe400078a10ff */
[----:B------:R-:W-:Y:S02]  /*2550*/  LOP3.LUT R8, R0, 0x24, RZ, 0xfc, !PT ;  /* 0x0000002400087812 */ /* 0x000fe400078efcff */
[----:B------:R-:W-:Y:S02]  /*2560*/  LEA.HI.X.SX32 R109, R4, R111, 0x2, P5 ;  /* 0x0000006f046d7211 */ /* 0x000fe400028f16ff */
[----:B------:R-:W-:-:S02]  /*2570*/  LEA R110, P5, R119, R110, 0x2 ;  /* 0x0000006e776e7211 */ /* 0x000fc400078a10ff */
[----:B-1----:R-:W-:Y:S01]  /*2580*/  LOP3.LUT R4, R0, 0x44, RZ, 0xfc, !PT ;  /* 0x0000004400047812 */ /* 0x002fe200078efcff */
[----:B------:R-:W-:Y:S01]  /*2590*/  LDGSTS.E [R124], desc[UR24][R56.64], P6 ;  /* 0x00000000387c7fae */ /* 0x000fe2000b121858 */
[----:B------:R-:W-:Y:S02]  /*25a0*/  LEA.HI.X.SX32 R111, R119, R111, 0x2, P5 ;  /* 0x0000006f776f7211 */ /* 0x000fe400028f16ff */
[----:B------:R-:W-:Y:S02]  /*25b0*/  ISETP.GE.AND P5, PT, R8, UR8, PT ;  /* 0x0000000808007c0c */ /* 0x000fe4000bfa6270 */
[----:B------:R-:W-:Y:S02]  /*25c0*/  LOP3.LUT R5, R0, 0x64, RZ, 0xfc, !PT ;  /* 0x0000006400057812 */ /* 0x000fe400078efcff */
[----:B------:R-:W-:Y:S02]  /*25d0*/  ISETP.GE.AND P4, PT, R4, UR8, PT ;  /* 0x0000000804007c0c */ /* 0x000fe4000bf86270 */
[----:B------:R-:W-:-:S02]  /*25e0*/  LOP3.LUT R4, R0, 0x8, RZ, 0xfc, !PT ;  /* 0x0000000800047812 */ /* 0x000fc400078efcff */
[----:B------:R-:W-:Y:S02]  /*25f0*/  SEL R120, RZ, UR7, P5 ;  /* 0x00000007ff787c07 */ /* 0x000fe4000a800000 */
[----:B------:R-:W-:Y:S02]  /*2600*/  ISETP.GE.AND P5, PT, R5, UR8, PT ;  /* 0x0000000805007c0c */ /* 0x000fe4000bfa6270 */
[----:B--2---:R-:W-:Y:S02]  /*2610*/  SEL R119, RZ, UR7, P4 ;  /* 0x00000007ff777c07 */ /* 0x004fe4000a000000 */
[----:B------:R-:W-:Y:S02]  /*2620*/  ISETP.GE.AND P2, PT, R4, UR8, PT ;  /* 0x0000000804007c0c */ /* 0x000fe4000bf46270 */
[----:B------:R-:W-:Y:S02]  /*2630*/  ISETP.NE.U32.AND P4, PT, R120, RZ, PT ;  /* 0x000000ff7800720c */ /* 0x000fe40003f85070 */
[----:B------:R-:W-:-:S02]  /*2640*/  SEL R120, RZ, UR7, P5 ;  /* 0x00000007ff787c07 */ /* 0x000fc4000a800000 */
[----:B------:R-:W-:Y:S02]  /*2650*/  LOP3.LUT R8, R0, 0x28, RZ, 0xfc, !PT ;  /* 0x0000002800087812 */ /* 0x000fe400078efcff */
[----:B------:R-:W-:Y:S02]  /*2660*/  ISETP.NE.U32.AND P5, PT, R119, RZ, PT ;  /* 0x000000ff7700720c */ /* 0x000fe40003fa5070 */
[----:B------:R-:W-:Y:S02]  /*2670*/  SEL R119, RZ, UR7, P2 ;  /* 0x00000007ff777c07 */ /* 0x000fe40009000000 */
[----:B------:R-:W-:Y:S02]  /*2680*/  ISETP.NE.U32.AND P2, PT, R120, RZ, PT ;  /* 0x000000ff7800720c */ /* 0x000fe40003f45070 */
[----:B------:R-:W-:Y:S01]  /*2690*/  LOP3.LUT R4, R0, 0x48, RZ, 0xfc, !PT ;  /* 0x0000004800047812 */ /* 0x000fe200078efcff */
[----:B------:R-:W-:Y:S01]  /*26a0*/  LDGSTS.E [R124+0x4000], desc[UR24][R74.64], P4 ;  /* 0x040000004a7c7fae */ /* 0x000fe2000a121858 */
[----:B------:R-:W-:-:S02]  /*26b0*/  ISETP.GE.AND P3, PT, R8, UR8, PT ;  /* 0x0000000808007c0c */ /* 0x000fc4000bf66270 */
[----:B------:R-:W-:Y:S02]  /*26c0*/  LOP3.LUT R5, R0, 0x68, RZ, 0xfc, !PT ;  /* 0x0000006800057812 */ /* 0x000fe400078efcff */
[----:B------:R-:W-:Y:S01]  /*26d0*/  ISETP.NE.U32.AND P1, PT, R119, RZ, PT ;  /* 0x000000ff7700720c */ /* 0x000fe20003f25070 */
[----:B------:R-:W-:Y:S01]  /*26e0*/  LDGSTS.E [R124+0x8000], desc[UR24][R24.64], P5 ;  /* 0x08000000187c7fae */ /* 0x000fe2000a921858 */
[----:B------:R-:W-:Y:S02]  /*26f0*/  ISETP.GE.AND P6, PT, R4, UR8, PT ;  /* 0x0000000804007c0c */ /* 0x000fe4000bfc6270 */
[----:B------:R-:W-:Y:S01]  /*2700*/  LOP3.LUT R4, R0, 0xc, RZ, 0xfc, !PT ;  /* 0x0000000c00047812 */ /* 0x000fe200078efcff */
[----:B------:R-:W-:Y:S01]  /*2710*/  LDGSTS.E [R124+0xc000], desc[UR24][R40.64], P2 ;  /* 0x0c000000287c7fae */ /* 0x000fe20009121858 */
[----:B------:R-:W-:Y:S02]  /*2720*/  SEL R120, RZ, UR7, P3 ;  /* 0x00000007ff787c07 */ /* 0x000fe40009800000 */
[----:B------:R-:W-:-:S02]  /*2730*/  ISETP.GE.AND P3, PT, R5, UR8, PT ;  /* 0x0000000805007c0c */ /* 0x000fc4000bf66270 */
[----:B---3--:R-:W-:Y:S02]  /*2740*/  LOP3.LUT R68, R3, 0x20, RZ, 0x3c, !PT ;  /* 0x0000002003447812 */ /* 0x008fe400078e3cff */
[----:B------:R-:W-:Y:S02]  /*2750*/  SEL R119, RZ, UR7, P6 ;  /* 0x00000007ff777c07 */ /* 0x000fe4000b000000 */
[----:B------:R-:W-:Y:S01]  /*2760*/  ISETP.GE.AND P6, PT, R4, UR8, PT ;  /* 0x0000000804007c0c */ /* 0x000fe2000bfc6270 */
[----:B------:R-:W-:Y:S01]  /*2770*/  VIADD R123, R68, UR5 ;  /* 0x00000005447b7c36 */ /* 0x000fe20008000000 */
[----:B------:R-:W-:Y:S02]  /*2780*/  ISETP.NE.U32.AND P4, PT, R120, RZ, PT ;  /* 0x000000ff7800720c */ /* 0x000fe40003f85070 */
[----:B------:R-:W-:Y:S02]  /*2790*/  SEL R120, RZ, UR7, P3 ;  /* 0x00000007ff787c07 */ /* 0x000fe40009800000 */
[----:B------:R-:W-:Y:S01]  /*27a0*/  LOP3.LUT R8, R0, 0x2c, RZ, 0xfc, !PT ;  /* 0x0000002c00087812 */ /* 0x000fe200078efcff */
[----:B------:R-:W-:Y:S01]  /*27b0*/  LDGSTS.E [R123], desc[UR24][R58.64], P1 ;  /* 0x000000003a7b7fae */ /* 0x000fe20008921858 */
[----:B------:R-:W-:-:S02]  /*27c0*/  ISETP.NE.U32.AND P3, PT, R119, RZ, PT ;  /* 0x000000ff7700720c */ /* 0x000fc40003f65070 */
[----:B------:R-:W-:Y:S02]  /*27d0*/  SEL R119, RZ, UR7, P6 ;  /* 0x00000007ff777c07 */ /* 0x000fe4000b000000 */
[----:B------:R-:W-:Y:S02]  /*27e0*/  LOP3.LUT R4, R0, 0x4c, RZ, 0xfc, !PT ;  /* 0x0000004c00047812 */ /* 0x000fe400078efcff */
[----:B------:R-:W-:Y:S01]  /*27f0*/  ISETP.NE.U32.AND P5, PT, R120, RZ, PT ;  /* 0x000000ff7800720c */ /* 0x000fe20003fa5070 */
[----:B------:R-:W-:Y:S01]  /*2800*/  LDGSTS.E [R123+0x4000], desc[UR24][R102.64], P4 ;  /* 0x04000000667b7fae */ /* 0x000fe2000a121858 */
[----:B------:R-:W-:Y:S02]  /*2810*/  ISETP.GE.AND P2, PT, R8, UR8, PT ;  /* 0x0000000808007c0c */ /* 0x000fe4000bf46270 */
[----:B------:R-:W-:Y:S02]  /*2820*/  LOP3.LUT R5, R0, 0x6c, RZ, 0xfc, !PT ;  /* 0x0000006c00057812 */ /* 0x000fe400078efcff */
[----:B------:R-:W-:Y:S01]  /*2830*/  ISETP.NE.U32.AND P6, PT, R119, RZ, PT ;  /* 0x000000ff7700720c */ /* 0x000fe20003fc5070 */
[----:B------:R-:W-:Y:S01]  /*2840*/  LDGSTS.E [R123+0x8000], desc[UR24][R26.64], P3 ;  /* 0x080000001a7b7fae */ /* 0x000fe20009921858 */
[----:B------:R-:W-:-:S02]  /*2850*/  ISETP.GE.AND P1, PT, R4, UR8, PT ;  /* 0x0000000804007c0c */ /* 0x000fc4000bf26270 */
[----:B------:R-:W-:Y:S02]  /*2860*/  SEL R119, RZ, UR7, P2 ;  /* 0x00000007ff777c07 */ /* 0x000fe40009000000 */
[----:B------:R-:W-:Y:S01]  /*2870*/  LOP3.LUT R4, R0, 0x10, RZ, 0xfc, !PT ;  /* 0x0000001000047812 */ /* 0x000fe200078efcff */
[----:B------:R-:W-:Y:S01]  /*2880*/  LDGSTS.E [R123+0xc000], desc[UR24][R42.64], P5 ;  /* 0x0c0000002a7b7fae */ /* 0x000fe2000a921858 */
[----:B------:R-:W-:Y:S02]  /*2890*/  ISETP.GE.AND P2, PT, R5, UR8, PT ;  /* 0x0000000805007c0c */ /* 0x000fe4000bf46270 */
[----:B------:R-:W-:Y:S02]  /*28a0*/  LOP3.LUT R68, R3, 0x30, RZ, 0x3c, !PT ;  /* 0x0000003003447812 */ /* 0x000fe400078e3cff */
[----:B------:R-:W-:Y:S02]  /*28b0*/  SEL R121, RZ, UR7, P1 ;  /* 0x00000007ff797c07 */ /* 0x000fe40008800000 */
[----:B------:R-:W-:Y:S01]  /*28c0*/  ISETP.NE.U32.AND P1, PT, R119, RZ, PT ;  /* 0x000000ff7700720c */ /* 0x000fe20003f25070 */
[----:B------:R-:W-:Y:S01]  /*28d0*/  VIADD R122, R68, UR5 ;  /* 0x00000005447a7c36 */ /* 0x000fe20008000000 */
[----:B------:R-:W-:-:S02]  /*28e0*/  ISETP.GE.AND P4, PT, R4, UR8, PT ;  /* 0x0000000804007c0c */ /* 0x000fc4000bf86270 */
[----:B------:R-:W-:Y:S02]  /*28f0*/  SEL R120, RZ, UR7, P2 ;  /* 0x00000007ff787c07 */ /* 0x000fe40009000000 */
[C---:B------:R-:W-:Y:S01]  /*2900*/  LOP3.LUT R8, R0.reuse, 0x30, RZ, 0xfc, !PT ;  /* 0x0000003000087812 */ /* 0x040fe200078efcff */
[----:B------:R-:W-:Y:S01]  /*2910*/  LDGSTS.E [R122], desc[UR24][R60.64], P6 ;  /* 0x000000003c7a7fae */ /* 0x000fe2000b121858 */
[----:B------:R-:W-:Y:S02]  /*2920*/  ISETP.NE.U32.AND P2, PT, R121, RZ, PT ;  /* 0x000000ff7900720c */ /* 0x000fe40003f45070 */
[----:B------:R-:W-:Y:S02]  /*2930*/  SEL R119, RZ, UR7, P4 ;  /* 0x00000007ff777c07 */ /* 0x000fe4000a000000 */
[----:B------:R-:W-:Y:S01]  /*2940*/  LOP3.LUT R4, R0, 0x50, RZ, 0xfc, !PT ;  /* 0x0000005000047812 */ /* 0x000fe200078efcff */
[----:B------:R-:W-:Y:S01]  /*2950*/  LDGSTS.E [R122+0x4000], desc[UR24][R104.64], P1 ;  /* 0x04000000687a7fae */ /* 0x000fe20008921858 */
[----:B------:R-:W-:-:S02]  /*2960*/  ISETP.NE.U32.AND P4, PT, R120, RZ, PT ;  /* 0x000000ff7800720c */ /* 0x000fc40003f85070 */
[----:B------:R-:W-:Y:S02]  /*2970*/  ISETP.GE.AND P5, PT, R8, UR8, PT ;  /* 0x0000000808007c0c */ /* 0x000fe4000bfa6270 */
[----:B------:R-:W-:Y:S02]  /*2980*/  LOP3.LUT R5, R0, 0x70, RZ, 0xfc, !PT ;  /* 0x0000007000057812 */ /* 0x000fe400078efcff */
[----:B------:R-:W-:Y:S01]  /*2990*/  ISETP.NE.U32.AND P3, PT, R119, RZ, PT ;  /* 0x000000ff7700720c */ /* 0x000fe20003f65070 */
[----:B------:R-:W-:Y:S01]  /*29a0*/  LDGSTS.E [R122+0x8000], desc[UR24][R28.64], P2 ;  /* 0x080000001c7a7fae */ /* 0x000fe20009121858 */
[----:B------:R-:W-:Y:S02]  /*29b0*/  ISETP.GE.AND P6, PT, R4, UR8, PT ;  /* 0x0000000804007c0c */ /* 0x000fe4000bfc6270 */
[----:B------:R-:W-:Y:S02]  /*29c0*/  SEL R119, RZ, UR7, P5 ;  /* 0x00000007ff777c07 */ /* 0x000fe4000a800000 */
[----:B------:R-:W-:Y:S01]  /*29d0*/  LOP3.LUT R4, R0, 0x14, RZ, 0xfc, !PT ;  /* 0x0000001400047812 */ /* 0x000fe200078efcff */
[----:B------:R-:W-:Y:S01]  /*29e0*/  LDGSTS.E [R122+0xc000], desc[UR24][R44.64], P4 ;  /* 0x0c0000002c7a7fae */ /* 0x000fe2000a121858 */
[----:B------:R-:W-:-:S02]  /*29f0*/  ISETP.GE.AND P5, PT, R5, UR8, PT ;  /* 0x0000000805007c0c */ /* 0x000fc4000bfa6270 */
[----:B------:R-:W-:Y:S02]  /*2a00*/  SEL R121, RZ, UR7, P6 ;  /* 0x00000007ff797c07 */ /* 0x000fe4000b000000 */
[----:B------:R-:W-:Y:S02]  /*2a10*/  LOP3.LUT R68, R3, 0x40, RZ, 0x3c, !PT ;  /* 0x0000004003447812 */ /* 0x000fe400078e3cff */
[----:B------:R-:W-:Y:S02]  /*2a20*/  ISETP.NE.U32.AND P1, PT, R119, RZ, PT ;  /* 0x000000ff7700720c */ /* 0x000fe40003f25070 */
[----:B------:R-:W-:Y:S02]  /*2a30*/  ISETP.GE.AND P6, PT, R4, UR8, PT ;  /* 0x0000000804007c0c */ /* 0x000fe4000bfc6270 */
[----:B------:R-:W-:Y:S02]  /*2a40*/  SEL R120, RZ, UR7, P5 ;  /* 0x00000007ff787c07 */ /* 0x000fe4000a800000 */
[----:B------:R-:W-:-:S02]  /*2a50*/  LOP3.LUT R8, R0, 0x34, RZ, 0xfc, !PT ;  /* 0x0000003400087812 */ /* 0x000fc400078efcff */
[----:B------:R-:W-:Y:S01]  /*2a60*/  ISETP.NE.U32.AND P5, PT, R121, RZ, PT ;  /* 0x000000ff7900720c */ /* 0x000fe20003fa5070 */
[----:B------:R-:W-:Y:S01]  /*2a70*/  VIADD R121, R68, UR5 ;  /* 0x0000000544797c36 */ /* 0x000fe20008000000 */
[----:B------:R-:W-:Y:S02]  /*2a80*/  SEL R119, RZ, UR7, P6 ;  /* 0x00000007ff777c07 */ /* 0x000fe4000b000000 */
[----:B------:R-:W-:Y:S02]  /*2a90*/  LOP3.LUT R4, R0, 0x54, RZ, 0xfc, !PT ;  /* 0x0000005400047812 */ /* 0x000fe400078efcff */
[----:B------:R-:W-:Y:S01]  /*2aa0*/  ISETP.GE.AND P4, PT, R8, UR8, PT ;  /* 0x0000000808007c0c */ /* 0x000fe2000bf86270 */
[----:B------:R-:W-:Y:S01]  /*2ab0*/  LDGSTS.E [R121], desc[UR24][R62.64], P3 ;  /* 0x000000003e797fae */ /* 0x000fe20009921858 */
[----:B------:R-:W-:Y:S02]  /*2ac0*/  LOP3.LUT R5, R0, 0x74, RZ, 0xfc, !PT ;  /* 0x0000007400057812 */ /* 0x000fe400078efcff */
[----:B------:R-:W-:Y:S01]  /*2ad0*/  ISETP.NE.U32.AND P2, PT, R119, RZ, PT ;  /* 0x000000ff7700720c */ /* 0x000fe20003f45070 */
[----:B------:R-:W-:Y:S01]  /*2ae0*/  LDGSTS.E [R121+0x4000], desc[UR24][R14.64], P1 ;  /* 0x040000000e797fae */ /* 0x000fe20008921858 */
[----:B------:R-:W-:-:S02]  /*2af0*/  ISETP.NE.U32.AND P6, PT, R120, RZ, PT ;  /* 0x000000ff7800720c */ /* 0x000fc40003fc5070 */
[----:B------:R-:W-:Y:S01]  /*2b00*/  ISETP.GE.AND P3, PT, R4, UR8, PT ;  /* 0x0000000804007c0c */ /* 0x000fe2000bf66270 */
[----:B------:R-:W-:Y:S01]  /*2b10*/  LDGSTS.E [R121+0x8000], desc[UR24][R30.64], P5 ;  /* 0x080000001e797fae */ /* 0x000fe2000a921858 */
[----:B------:R-:W-:Y:S02]  /*2b20*/  SEL R119, RZ, UR7, P4 ;  /* 0x00000007ff777c07 */ /* 0x000fe4000a000000 */
[----:B------:R-:W-:Y:S02]  /*2b30*/  LOP3.LUT R4, R0, 0x18, RZ, 0xfc, !PT ;  /* 0x0000001800047812 */ /* 0x000fe400078efcff */
[----:B------:R-:W-:Y:S02]  /*2b40*/  ISETP.GE.AND P4, PT, R5, UR8, PT ;  /* 0x0000000805007c0c */ /* 0x000fe4000bf86270 */
[----:B------:R-:W-:Y:S02]  /*2b50*/  SEL R125, RZ, UR7, P3 ;  /* 0x00000007ff7d7c07 */ /* 0x000fe40009800000 */
[----:B------:R-:W-:Y:S01]  /*2b60*/  ISETP.NE.U32.AND P1, PT, R119, RZ, PT ;  /* 0x000000ff7700720c */ /* 0x000fe20003f25070 */
[----:B------:R-:W-:Y:S01]  /*2b70*/  LDGSTS.E [R121+0xc000], desc[UR24][R46.64], P6 ;  /* 0x0c0000002e797fae */ /* 0x000fe2000b121858 */
[----:B------:R-:W-:-:S02]  /*2b80*/  ISETP.GE.AND P3, PT, R4, UR8, PT ;  /* 0x0000000804007c0c */ /* 0x000fc4000bf66270 */
[----:B------:R-:W-:Y:S02]  /*2b90*/  SEL R120, RZ, UR7, P4 ;  /* 0x00000007ff787c07 */ /* 0x000fe4000a000000 */
[----:B------:R-:W-:Y:S02]  /*2ba0*/  LOP3.LUT R68, R3, 0x50, RZ, 0x3c, !PT ;  /* 0x0000005003447812 */ /* 0x000fe400078e3cff */
[----:B------:R-:W-:Y:S02]  /*2bb0*/  SEL R119, RZ, UR7, P3 ;  /* 0x00000007ff777c07 */ /* 0x000fe40009800000 */
[----:B------:R-:W-:Y:S01]  /*2bc0*/  ISETP.NE.U32.AND P3, PT, R120, RZ, PT ;  /* 0x000000ff7800720c */ /* 0x000fe20003f65070 */
[----:B------:R-:W-:Y:S01]  /*2bd0*/  VIADD R120, R68, UR5 ;  /* 0x0000000544787c36 */ /* 0x000fe20008000000 */
[----:B------:R-:W-:Y:S01]  /*2be0*/  LOP3.LUT R8, R0, 0x38, RZ, 0xfc, !PT ;  /* 0x0000003800087812 */ /* 0x000fe200078efcff */
[----:B------:R-:W1:Y:S01]  /*2bf0*/  S2R R68, SR_TID.X ;  /* 0x0000000000447919 */ /* 0x000e620000002100 */
[----:B------:R-:W-:-:S02]  /*2c00*/  ISETP.NE.U32.AND P4, PT, R125, RZ, PT ;  /* 0x000000ff7d00720c */ /* 0x000fc40003f85070 */
[----:B------:R-:W-:Y:S01]  /*2c10*/  LOP3.LUT R4, R0, 0x58, RZ, 0xfc, !PT ;  /* 0x0000005800047812 */ /* 0x000fe200078efcff */
[----:B------:R-:W-:Y:S01]  /*2c20*/  LDGSTS.E [R120], desc[UR24][R64.64], P2 ;  /* 0x0000000040787fae */ /* 0x000fe20009121858 */
[----:B------:R-:W-:Y:S02]  /*2c30*/  ISETP.GE.AND P6, PT, R8, UR8, PT ;  /* 0x0000000808007c0c */ /* 0x000fe4000bfc6270 */
[----:B------:R-:W-:Y:S01]  /*2c40*/  LOP3.LUT R5, R0, 0x78, RZ, 0xfc, !PT ;  /* 0x0000007800057812 */ /* 0x000fe200078efcff */
[----:B------:R-:W-:Y:S01]  /*2c50*/  LDGSTS.E [R120+0x4000], desc[UR24][R16.64], P1 ;  /* 0x0400000010787fae */ /* 0x000fe20008921858 */
[----:B------:R-:W-:Y:S02]  /*2c60*/  ISETP.GE.AND P2, PT, R4, UR8, PT ;  /* 0x0000000804007c0c */ /* 0x000fe4000bf46270 */
[----:B------:R-:W-:Y:S02]  /*2c70*/  ISETP.GE.AND P1, PT, R0, UR9, PT ;  /* 0x0000000900007c0c */ /* 0x000fe4000bf26270 */
[----:B------:R-:W-:Y:S01]  /*2c80*/  SEL R4, RZ, UR7, P6 ;  /* 0x00000007ff047c07 */ /* 0x000fe2000b000000 */
[----:B------:R-:W-:Y:S01]  /*2c90*/  LDGSTS.E [R120+0x8000], desc[UR24][R32.64], P4 ;  /* 0x0800000020787fae */ /* 0x000fe2000a121858 */
[----:B------:R-:W-:-:S02]  /*2ca0*/  ISETP.GE.AND P6, PT, R5, UR8, PT ;  /* 0x0000000805007c0c */ /* 0x000fc4000bfc6270 */
[----:B------:R-:W-:Y:S01]  /*2cb0*/  ISETP.NE.U32.AND P5, PT, R119, RZ, PT ;  /* 0x000000ff7700720c */ /* 0x000fe20003fa5070 */
[----:B------:R-:W-:Y:S01]  /*2cc0*/  LDGSTS.E [R120+0xc000], desc[UR24][R48.64], P3 ;  /* 0x0c00000030787fae */ /* 0x000fe20009921858 */
[----:B------:R-:W-:Y:S02]  /*2cd0*/  SEL R125, RZ, UR7, P2 ;  /* 0x00000007ff7d7c07 */ /* 0x000fe40009000000 */
[----:B------:R-:W-:Y:S02]  /*2ce0*/  PLOP3.LUT P2, PT, PT, PT, UP0, 0x80, 0x0 ;  /* 0x000000000000781c */ /* 0x000fe40003f4f008 */
[----:B------:R-:W-:Y:S02]  /*2cf0*/  SEL R119, RZ, 0x4, P1 ;  /* 0x00000004ff777807 */ /* 0x000fe40000800000 */
[----:B------:R-:W-:Y:S02]  /*2d00*/  SEL R5, RZ, UR7, P6 ;  /* 0x00000007ff057c07 */ /* 0x000fe4000b000000 */
[----:B------:R-:W-:-:S02]  /*2d10*/  ISETP.NE.U32.AND P1, PT, R4, RZ, PT ;  /* 0x000000ff0400720c */ /* 0x000fc40003f25070 */
[----:B------:R-:W-:Y:S02]  /*2d20*/  SEL R119, R119, RZ, P2 ;  /* 0x000000ff77777207 */ /* 0x000fe40001000000 */
[----:B------:R-:W-:Y:S02]  /*2d30*/  LOP3.LUT R4, R3, 0x60, RZ, 0x3c, !PT ;  /* 0x0000006003047812 */ /* 0x000fe400078e3cff */
[----:B------:R-:W-:Y:S02]  /*2d40*/  ISETP.NE.U32.AND P4, PT, R5, RZ, PT ;  /* 0x000000ff0500720c */ /* 0x000fe40003f85070 */
[----:B------:R-:W-:Y:S02]  /*2d50*/  LOP3.LUT R5, R0, 0x1c, RZ, 0xfc, !PT ;  /* 0x0000001c00057812 */ /* 0x000fe400078efcff */
[----:B------:R-:W-:Y:S01]  /*2d60*/  ISETP.NE.U32.AND P2, PT, R119, RZ, PT ;  /* 0x000000ff7700720c */ /* 0x000fe20003f45070 */
[----:B------:R-:W-:Y:S01]  /*2d70*/  VIADD R119, R4, UR5 ;  /* 0x0000000504777c36 */ /* 0x000fe20008000000 */
[----:B------:R-:W-:-:S02]  /*2d80*/  ISETP.GE.AND P3, PT, R5, UR8, PT ;  /* 0x0000000805007c0c */ /* 0x000fc4000bf66270 */
[----:B------:R-:W-:Y:S02]  /*2d90*/  ISETP.NE.U32.AND P6, PT, R125, RZ, PT ;  /* 0x000000ff7d00720c */ /* 0x000fe40003fc5070 */
[----:B------:R-:W-:Y:S01]  /*2da0*/  LOP3.LUT R4, R0, 0x3c, RZ, 0xfc, !PT ;  /* 0x0000003c00047812 */ /* 0x000fe200078efcff */
[----:B------:R-:W-:Y:S01]  /*2db0*/  LDGSTS.E [R119], desc[UR24][R66.64], P5 ;  /* 0x0000000042777fae */ /* 0x000fe2000a921858 */
[----:B------:R-:W-:Y:S02]  /*2dc0*/  SEL R125, RZ, UR7, P3 ;  /* 0x00000007ff7d7c07 */ /* 0x000fe40009800000 */
[----:B------:R-:W-:Y:S01]  /*2dd0*/  ISETP.GE.AND P5, PT, R4, UR8, PT ;  /* 0x0000000804007c0c */ /* 0x000fe2000bfa6270 */
[----:B------:R-:W-:Y:S01]  /*2de0*/  LDGSTS.E [R119+0x4000], desc[UR24][R18.64], P1 ;  /* 0x0400000012777fae */ /* 0x000fe20008921858 */
[----:B------:R-:W-:Y:S02]  /*2df0*/  LOP3.LUT R4, R0, 0x5c, RZ, 0xfc, !PT ;  /* 0x0000005c00047812 */ /* 0x000fe400078efcff */
[----:B------:R-:W-:-:S02]  /*2e00*/  ISETP.NE.U32.AND P3, PT, R125, RZ, PT ;  /* 0x000000ff7d00720c */ /* 0x000fc40003f65070 */
[----:B------:R-:W-:Y:S01]  /*2e10*/  SEL R125, RZ, UR7, P5 ;  /* 0x00000007ff7d7c07 */ /* 0x000fe2000a800000 */
[----:B------:R-:W-:Y:S01]  /*2e20*/  LDGSTS.E [R119+0x8000], desc[UR24][R34.64], P6 ;  /* 0x0800000022777fae */ /* 0x000fe2000b121858 */
[----:B------:R-:W-:Y:S02]  /*2e30*/  ISETP.GE.AND P1, PT, R4, UR8, PT ;  /* 0x0000000804007c0c */ /* 0x000fe4000bf26270 */
[----:B------:R-:W-:Y:S01]  /*2e40*/  LOP3.LUT R0, R0, 0x7c, RZ, 0xfc, !PT ;  /* 0x0000007c00007812 */ /* 0x000fe200078efcff */
[----:B------:R-:W-:Y:S01]  /*2e50*/  LDGSTS.E [R119+0xc000], desc[UR24][R50.64], P4 ;  /* 0x0c00000032777fae */ /* 0x000fe2000a121858 */
[----:B------:R-:W-:Y:S02]  /*2e60*/  ISETP.NE.U32.AND P5, PT, R125, RZ, PT ;  /* 0x000000ff7d00720c */ /* 0x000fe40003fa5070 */
[----:B------:R-:W-:Y:S02]  /*2e70*/  SEL R125, RZ, UR7, P1 ;  /* 0x00000007ff7d7c07 */ /* 0x000fe40008800000 */
[----:B------:R-:W-:Y:S01]  /*2e80*/  ISETP.GE.AND P6, PT, R0, UR8, PT ;  /* 0x0000000800007c0c */ /* 0x000fe2000bfc6270 */
[----:B------:R-:W-:Y:S01]  /*2e90*/  IMAD.U32 R0, RZ, RZ, UR6 ;  /* 0x00000006ff007e24 */ /* 0x000fe2000f8e00ff */
[----:B------:R-:W-:-:S02]  /*2ea0*/  ISETP.NE.U32.AND P1, PT, R125, RZ, PT ;  /* 0x000000ff7d00720c */ /* 0x000fc40003f25070 */
[----:B------:R-:W-:Y:S01]  /*2eb0*/  SEL R125, RZ, UR7, P6 ;  /* 0x00000007ff7d7c07 */ /* 0x000fe2000b000000 */
[----:B------:R-:W-:Y:S01]  /*2ec0*/  IMAD.WIDE R4, R0, 0x4, R54 ;  /* 0x0000000400047825 */ /* 0x000fe200078e0236 */
[----:B------:R-:W-:Y:S02]  /*2ed0*/  LOP3.LUT R0, R3, 0x70, RZ, 0x3c, !PT ;  /* 0x0000007003007812 */ /* 0x000fe400078e3cff */
[----:B------:R-:W-:Y:S01]  /*2ee0*/  ISETP.NE.U32.AND P6, PT, R125, RZ, PT ;  /* 0x000000ff7d00720c */ /* 0x000fe20003fc5070 */
[----:B------:R-:W-:Y:S01]  /*2ef0*/  VIADD R125, R2, UR5 ;  /* 0x00000005027d7c36 */ /* 0x000fe20008000000 */
[----:B-1----:R-:W-:Y:S01]  /*2f00*/  SHF.R.U32.HI R8, RZ, 0x7, R68 ;  /* 0x00000007ff087819 */ /* 0x002fe20000011644 */
[----:B------:R-:W-:Y:S01]  /*2f10*/  VIADD R55, R0, UR5 ;  /* 0x0000000500377c36 */ /* 0x000fe20008000000 */
[----:B------:R-:W-:Y:S02]  /*2f20*/  LOP3.LUT R0, R2, 0x40, RZ, 0x3c, !PT ;  /* 0x0000004002007812 */ /* 0x000fe400078e3cff */
[----:B------:R-:W-:-:S02]  /*2f30*/  SGXT.U32 R8, R8, 0x2 ;  /* 0x000000020808781a */ /* 0x000fc40000000000 */
[----:B------:R-:W-:Y:S01]  /*2f40*/  LDGSTS.E [R55], desc[UR24][R70.64], P3 ;  /* 0x0000000046377fae */ /* 0x000fe20009921858 */
[----:B------:R-:W-:Y:S01]  /*2f50*/  VIADD R54, R0, UR5 ;  /* 0x0000000500367c36 */ /* 0x000fe20008000000 */
[----:B------:R-:W-:Y:S01]  /*2f60*/  LOP3.LUT R8, R8, 0x20, RZ, 0xfc, !PT ;  /* 0x0000002008087812 */ /* 0x000fe200078efcff */
[----:B------:R-:W-:Y:S01]  /*2f70*/  VIADD R0, R3, UR5 ;  /* 0x0000000503007c36 */ /* 0x000fe20008000000 */
[----:B------:R-:W-:Y:S04]  /*2f80*/  LDGSTS.E [R55+0x4000], desc[UR24][R20.64], P5 ;  /* 0x0400000014377fae */ /* 0x000fe8000a921858 */
[----:B------:R-:W-:Y:S04]  /*2f90*/  LDGSTS.E [R55+0x8000], desc[UR24][R36.64], P1 ;  /* 0x0800000024377fae */ /* 0x000fe80008921858 */
[----:B------:R-:W-:Y:S04]  /*2fa0*/  LDGSTS.E [R55+0xc000], desc[UR24][R52.64], P6 ;  /* 0x0c00000034377fae */ /* 0x000fe8000b121858 */
[----:B------:R-:W0:Y:S04]  /*2fb0*/  LDGDEPBAR ;  /* 0x00000000000079af */ /* 0x000e280000000000 */
[----:B------:R-:W-:Y:S04]  /*2fc0*/  LDGSTS.E [R125+0x30000], desc[UR24][R76.64], P0 ;  /* 0x300000004c7d7fae */ /* 0x000fe80008121858 */
        /* <DEDUP_REMOVED lines=15> */
[----:B------:R-:W0:Y:S01]  /*30c0*/  LDGDEPBAR ;  /* 0x00000000000079af */ /* 0x000e220000000000 */
[----:B------:R-:W-:Y:S01]  /*30d0*/  BAR.SYNC.DEFER_BLOCKING 0x0 ;  /* 0x0000000000007b1d */ /* 0x000fe20000010000 */
[----:B------:R-:W-:-:S02]  /*30e0*/  ISETP.GE.AND P0, PT, R8, UR9, PT ;  /* 0x0000000908007c0c */ /* 0x000fc4000bf06270 */
[----:B------:R-:W-:Y:S02]  /*30f0*/  SHF.R.U32.HI R68, RZ, 0x7, R68 ;  /* 0x00000007ff447819 */ /* 0x000fe40000011644 */
[----:B------:R-:W-:Y:S02]  /*3100*/  PLOP3.LUT P1, PT, PT, PT, UP0, 0x80, 0x0 ;  /* 0x000000000000781c */ /* 0x000fe40003f2f008 */
[----:B------:R-:W-:Y:S02]  /*3110*/  SGXT.U32 R68, R68, 0x2 ;  /* 0x000000024444781a */ /* 0x000fe40000000000 */
[----:B------:R-:W-:Y:S02]  /*3120*/  SEL R8, RZ, 0x4, P0 ;  /* 0x00000004ff087807 */ /* 0x000fe40000000000 */
[----:B------:R-:W-:Y:S02]  /*3130*/  LOP3.LUT R68, R68, 0x40, RZ, 0xfc, !PT ;  /* 0x0000004044447812 */ /* 0x000fe400078efcff */
[----:B------:R-:W-:-:S02]  /*3140*/  SEL R8, R8, RZ, P1 ;  /* 0x000000ff08087207 */ /* 0x000fc40000800000 */
[----:B------:R-:W-:Y:S02]  /*3150*/  ISETP.GE.AND P1, PT, R69, UR9, PT ;  /* 0x0000000945007c0c */ /* 0x000fe4000bf26270 */
[----:B------:R-:W-:Y:S02]  /*3160*/  ISETP.GE.AND P0, PT, R68, UR9, PT ;  /* 0x0000000944007c0c */ /* 0x000fe4000bf06270 */
[----:B------:R-:W-:Y:S02]  /*3170*/  PLOP3.LUT P4, PT, PT, PT, UP0, 0x80, 0x0 ;  /* 0x000000000000781c */ /* 0x000fe40003f8f008 */
[----:B------:R-:W-:Y:S01]  /*3180*/  SEL R68, RZ, 0x4, P1 ;  /* 0x00000004ff447807 */ /* 0x000fe20000800000 */
[----:B------:R-:W-:Y:S01]  /*3190*/  @!PT LDS RZ, [RZ] ;  /* 0x00000000fffff984 */ /* 0x000fe20000000800 */
[----:B------:R-:W-:Y:S01]  /*31a0*/  @!PT LDS RZ, [RZ] ;  /* 0x00000000fffff984 */ /* 0x000fe20000000800 */
[----:B------:R-:W-:Y:S01]  /*31b0*/  @!PT LDS RZ, [RZ] ;  /* 0x00000000fffff984 */ /* 0x000fe20000000800 */
[----:B------:R-:W-:Y:S03]  /*31c0*/  LDGSTS.E [R0+0x10000], desc[UR24][R4.64], P2 ;  /* 0x1000000004007fae */ /* 0x000fe60009121858 */
[----:B------:R-:W-:-:S02]  /*31d0*/  SEL R68, R68, RZ, P4 ;  /* 0x000000ff44447207 */ /* 0x000fc40002000000 */
[----:B------:R-:W-:Y:S02]  /*31e0*/  ISETP.NE.U32.AND P2, PT, R8, RZ, PT ;  /* 0x000000ff0800720c */ /* 0x000fe40003f45070 */
[----:B------:R-:W-:Y:S01]  /*31f0*/  ISETP.NE.U32.AND P1, PT, R68, RZ, PT ;  /* 0x000000ff4400720c */ /* 0x000fe20003f25070 */
[----:B------:R-:W-:-:S04]  /*3200*/  IMAD.U32 R68, RZ, RZ, UR6 ;  /* 0x00000006ff447e24 */ /* 0x000fc8000f8e00ff */
[C---:B------:R-:W-:Y:S01]  /*3210*/  IMAD.WIDE R72, R68.reuse, 0x4, R72 ;  /* 0x0000000444487825 */ /* 0x040fe200078e0248 */
[----:B------:R-:W-:Y:S01]  /*3220*/  PLOP3.LUT P3, PT, PT, PT, UP0, 0x80, 0x0 ;  /* 0x000000000000781c */ /* 0x000fe20003f6f008 */
[----:B------:R-:W5:Y:S04]  /*3230*/  LDL.LU.64 R4, [R1+0xa8] ;  /* 0x0000a80001047983 */ /* 0x000f680000300a00 */
[----:B------:R1:W-:Y:S01]  /*3240*/  LDGSTS.E [R0+0x14000], desc[UR24][R72.64], P2 ;  /* 0x1400000048007fae */ /* 0x0003e20009121858 */
[----:B------:R-:W-:Y:S01]  /*3250*/  SEL R69, RZ, 0x4, P0 ;  /* 0x00000004ff457807 */ /* 0x000fe20000000000 */
[----:B------:R-:W-:Y:S02]  /*3260*/  IMAD.WIDE R22, R68, 0x4, R22 ;  /* 0x0000000444167825 */ /* 0x000fe400078e0216 */
[----:B------:R-:W5:Y:S01]  /*3270*/  LDL.LU R8, [R1+0xa0] ;  /* 0x0000a00001087983 */ /* 0x000f620000300800 */
[----:B------:R-:W-:-:S03]  /*3280*/  SEL R69, R69, RZ, P3 ;  /* 0x000000ff45457207 */ /* 0x000fc60001800000 */
[----:B------:R-:W5:Y:S01]  /*3290*/  LDL.LU R68, [R1+0x9c] ;  /* 0x00009c0001447983 */ /* 0x000f620000300800 */
[----:B------:R-:W-:Y:S01]  /*32a0*/  ISETP.NE.U32.AND P0, PT, R69, RZ, PT ;  /* 0x000000ff4500720c */ /* 0x000fe20003f05070 */
[----:B------:R-:W-:Y:S01]  /*32b0*/  IMAD.U32 R69, RZ, RZ, UR6 ;  /* 0x00000006ff457e24 */ /* 0x000fe2000f8e00ff */
[----:B-1----:R-:W1:Y:S03]  /*32c0*/  S2R R0, SR_TID.X ;  /* 0x0000000000007919 */ /* 0x002e660000002100 */
[----:B------:R-:W-:Y:S02]  /*32d0*/  IMAD.WIDE R38, R69, 0x4, R38 ;  /* 0x0000000445267825 */ /* 0x000fe400078e0226 */
[----:B------:R-:W5:Y:S01]  /*32e0*/  LDL.LU R69, [R1+0x98] ;  /* 0x0000980001457983 */ /* 0x000f620000300800 */
[----:B-1----:R-:W-:-:S04]  /*32f0*/  SHF.R.U32.HI R0, RZ, 0x7, R0 ;  /* 0x00000007ff007819 */ /* 0x002fc80000011600 */
[----:B------:R-:W-:-:S04]  /*3300*/  SGXT.U32 R0, R0, 0x2 ;  /* 0x000000020000781a */ /* 0x000fc80000000000 */
[C---:B------:R-:W-:Y:S02]  /*3310*/  LOP3.LUT R72, R0.reuse, 0x4, RZ, 0xfc, !PT ;  /* 0x0000000400487812 */ /* 0x040fe400078efcff */
[----:B------:R-:W-:Y:S01]  /*3320*/  LOP3.LUT R73, R0, 0x24, RZ, 0xfc, !PT ;  /* 0x0000002400497812 */ /* 0x000fe200078efcff */
[----:B------:R-:W-:-:S05]  /*3330*/  VIADD R0, R3, UR5 ;  /* 0x0000000503007c36 */ /* 0x000fca0008000000 */
[----:B------:R1:W-:Y:S02]  /*3340*/  LDGSTS.E [R0+0x18000], desc[UR24][R22.64], P0 ;  /* 0x1800000016007fae */ /* 0x0003e40008121858 */
[----:B-1----:R-:W1:Y:S01]  /*3350*/  S2R R0, SR_TID.X ;  /* 0x0000000000007919 */ /* 0x002e620000002100 */
[----:B------:R-:W-:-:S05]  /*3360*/  VIADD R23, R3, UR5 ;  /* 0x0000000503177c36 */ /* 0x000fca0008000000 */
[----:B------:R2:W-:Y:S01]  /*3370*/  LDGSTS.E [R23+0x1c000], desc[UR24][R38.64], P1 ;  /* 0x1c00000026177fae */ /* 0x0005e20008921858 */
[----:B------:R-:W-:Y:S02]  /*3380*/  ISETP.GE.AND P1, PT, R73, UR9, PT ;  /* 0x0000000949007c0c */ /* 0x000fe4000bf26270 */
[----:B------:R-:W-:Y:S02]  /*3390*/  PLOP3.LUT P3, PT, PT, PT, UP0, 0x80, 0x0 ;  /* 0x000000000000781c */ /* 0x000fe40003f6f008 */
[----:B------:R-:W-:Y:S02]  /*33a0*/  SEL R22, RZ, 0x4, P1 ;  /* 0x00000004ff167807 */ /* 0x000fe40000800000 */
[----:B------:R-:W-:Y:S02]  /*33b0*/  ISETP.GE.AND P0, PT, R72, UR9, PT ;  /* 0x0000000948007c0c */ /* 0x000fe4000bf06270 */
[----:B------:R-:W-:Y:S02]  /*33c0*/  SEL R22, R22, RZ, P3 ;  /* 0x000000ff16167207 */ /* 0x000fe40001800000 */
[----:B------:R-:W-:-:S02]  /*33d0*/  PLOP3.LUT P2, PT, PT, PT, UP0, 0x80, 0x0 ;  /* 0x000000000000781c */ /* 0x000fc40003f4f008 */
[----:B--2---:R-:W-:Y:S02]  /*33e0*/  SEL R23, RZ, 0x4, P0 ;  /* 0x00000004ff177807 */ /* 0x004fe40000000000 */
[----:B------:R-:W-:Y:S02]  /*33f0*/  ISETP.NE.U32.AND P0, PT, R22, RZ, PT ;  /* 0x000000ff1600720c */ /* 0x000fe40003f05070 */
[----:B-1----:R-:W-:-:S04]  /*3400*/  SHF.R.U32.HI R0, RZ, 0x7, R0 ;  /* 0x00000007ff007819 */ /* 0x002fc80000011600 */
[----:B------:R-:W-:Y:S01]  /*3410*/  SGXT.U32 R0, R0, 0x2 ;  /* 0x000000020000781a */ /* 0x000fe20000000000 */
[----:B------:R-:W-:-:S03]  /*3420*/  IMAD.U32 R22, RZ, RZ, UR6 ;  /* 0x00000006ff167e24 */ /* 0x000fc6000f8e00ff */
[----:B------:R-:W-:Y:S02]  /*3430*/  LOP3.LUT R73, R0, 0x44, RZ, 0xfc, !PT ;  /* 0x0000004400497812 */ /* 0x000fe400078efcff */
[----:B------:R-:W-:Y:S02]  /*3440*/  SEL R23, R23, RZ, P2 ;  /* 0x000000ff17177207 */ /* 0x000fe40001000000 */
[----:B------:R-:W-:Y:S01]  /*3450*/  ISETP.GE.AND P2, PT, R73, UR9, PT ;  /* 0x0000000949007c0c */ /* 0x000fe2000bf46270 */
[----:B------:R-:W-:Y:S01]  /*3460*/  IMAD.WIDE R56, R22, 0x4, R56 ;  /* 0x0000000416387825 */ /* 0x000fe200078e0238 */
[----:B------:R-:W-:Y:S02]  /*3470*/  PLOP3.LUT P3, PT, PT, PT, UP0, 0x80, 0x0 ;  /* 0x000000000000781c */ /* 0x000fe40003f6f008 */
[----:B------:R-:W-:Y:S01]  /*3480*/  LOP3.LUT R73, R0, 0x8, RZ, 0xfc, !PT ;  /* 0x0000000800497812 */ /* 0x000fe200078efcff */
[----:B------:R-:W-:Y:S01]  /*3490*/  IMAD.WIDE R102, R22, 0x4, R102 ;  /* 0x0000000416667825 */ /* 0x000fe200078e0266 */
[----:B------:R-:W-:-:S02]  /*34a0*/  SEL R22, RZ, 0x4, P2 ;  /* 0x00000004ff167807 */ /* 0x000fc40001000000 */
[----:B------:R-:W-:Y:S02]  /*34b0*/  ISETP.GE.AND P2, PT, R73, UR9, PT ;  /* 0x0000000949007c0c */ /* 0x000fe4000bf46270 */
[----:B------:R-:W-:Y:S02]  /*34c0*/  SEL R22, R22, RZ, P3 ;  /* 0x000000ff16167207 */ /* 0x000fe40001800000 */
[----:B------:R-:W-:Y:S02]  /*34d0*/  LOP3.LUT R73, R0, 0x28, RZ, 0xfc, !PT ;  /* 0x0000002800497812 */ /* 0x000fe400078efcff */
[----:B------:R-:W-:Y:S02]  /*34e0*/  ISETP.NE.U32.AND P5, PT, R22, RZ, PT ;  /* 0x000000ff1600720c */ /* 0x000fe40003fa5070 */
[----:B------:R-:W-:Y:S02]  /*34f0*/  SEL R22, RZ, 0x4, P2 ;  /* 0x00000004ff167807 */ /* 0x000fe40001000000 */
[----:B------:R-:W-:-:S02]  /*3500*/  ISETP.GE.AND P2, PT, R73, UR9, PT ;  /* 0x0000000949007c0c */ /* 0x000fc4000bf46270 */
[----:B------:R-:W1:Y:S01]  /*3510*/  S2R R73, SR_TID.X ;  /* 0x0000000000497919 */ /* 0x000e620000002100 */
[----:B------:R-:W-:Y:S02]  /*3520*/  LOP3.LUT R72, R0, 0x64, RZ, 0xfc, !PT ;  /* 0x0000006400487812 */ /* 0x000fe400078efcff */
[----:B------:R-:W-:Y:S01]  /*3530*/  ISETP.NE.U32.AND P1, PT, R23, RZ, PT ;  /* 0x000000ff1700720c */ /* 0x000fe20003f25070 */
[----:B------:R-:W-:Y:S01]  /*3540*/  IMAD.U32 R23, RZ, RZ, UR6 ;  /* 0x00000006ff177e24 */ /* 0x000fe2000f8e00ff */
[----:B------:R-:W-:-:S03]  /*3550*/  ISETP.GE.AND P3, PT, R72, UR9, PT ;  /* 0x0000000948007c0c */ /* 0x000fc6000bf66270 */
[----:B------:R-:W-:-:S04]  /*3560*/  IMAD.WIDE R74, R23, 0x4, R74 ;  /* 0x00000004174a7825 */ /* 0x000fc800078e024a */
[----:B------:R-:W-:-:S04]  /*3570*/  IMAD.WIDE R24, R23, 0x4, R24 ;  /* 0x0000000417187825 */ /* 0x000fc800078e0218 */
[----:B------:R-:W-:Y:S01]  /*3580*/  IMAD.WIDE R40, R23, 0x4, R40 ;  /* 0x0000000417287825 */ /* 0x000fe200078e0228 */
[----:B------:R-:W-:Y:S01]  /*3590*/  SEL R23, RZ, 0x4, P3 ;  /* 0x00000004ff177807 */ /* 0x000fe20001800000 */
[----:B------:R2:W-:Y:S01]  /*35a0*/  LDGSTS.E [R124+0x10000], desc[UR24][R56.64], P1 ;  /* 0x10000000387c7fae */ /* 0x0005e20008921858 */
[----:B------:R-:W-:Y:S02]  /*35b0*/  PLOP3.LUT P3, PT, PT, PT, UP0, 0x80, 0x0 ;  /* 0x000000000000781c */ /* 0x000fe40003f6f008 */
[----:B------:R-:W-:Y:S01]  /*35c0*/  PLOP3.LUT P4, PT, PT, PT, UP0, 0x80, 0x0 ;  /* 0x000000000000781c */ /* 0x000fe20003f8f008 */
[----:B------:R-:W-:Y:S01]  /*35d0*/  LDGSTS.E [R124+0x14000], desc[UR24][R74.64], P0 ;  /* 0x140000004a7c7fae */ /* 0x000fe20008121858 */
[----:B------:R-:W-:Y:S02]  /*35e0*/  SEL R22, R22, RZ, P3 ;  /* 0x000000ff16167207 */ /* 0x000fe40001800000 */
[----:B------:R-:W-:Y:S01]  /*35f0*/  SEL R23, R23, RZ, P4 ;  /* 0x000000ff17177207 */ /* 0x000fe20002000000 */
[----:B------:R-:W-:Y:S01]  /*3600*/  IMAD.U32 R38, RZ, RZ, UR6 ;  /* 0x00000006ff267e24 */ /* 0x000fe2000f8e00ff */
[----:B------:R-:W-:Y:S01]  /*3610*/  ISETP.NE.U32.AND P3, PT, R22, RZ, PT ;  /* 0x000000ff1600720c */ /* 0x000fe20003f65070 */
[----:B------:R3:W-:Y:S01]  /*3620*/  LDGSTS.E [R124+0x18000], desc[UR24][R24.64], P5 ;  /* 0x18000000187c7fae */ /* 0x0007e2000a921858 */
[----:B-1----:R-:W-:-:S02]  /*3630*/  LOP3.LUT R72, R73, 0x7f, RZ, 0xc0, !PT ;  /* 0x0000007f49487812 */ /* 0x002fc400078ec0ff */
[C---:B------:R-:W-:Y:S02]  /*3640*/  LOP3.LUT R73, R0.reuse, 0x48, RZ, 0xfc, !PT ;  /* 0x0000004800497812 */ /* 0x040fe400078efcff */
[----:B------:R-:W-:Y:S02]  /*3650*/  SEL R22, RZ, 0x4, P2 ;  /* 0x00000004ff167807 */ /* 0x000fe40001000000 */
[----:B------:R-:W-:Y:S02]  /*3660*/  ISETP.GE.AND P2, PT, R73, UR9, PT ;  /* 0x0000000949007c0c */ /* 0x000fe4000bf46270 */
[----:B------:R-:W-:Y:S02]  /*3670*/  LOP3.LUT R73, R0, 0xc, RZ, 0xfc, !PT ;  /* 0x0000000c00497812 */ /* 0x000fe400078efcff */
[----:B------:R-:W-:Y:S02]  /*3680*/  PLOP3.LUT P1, PT, PT, PT, UP0, 0x80, 0x0 ;  /* 0x000000000000781c */ /* 0x000fe40003f2f008 */
[----:B------:R-:W-:-:S02]  /*3690*/  ISETP.NE.U32.AND P4, PT, R23, RZ, PT ;  /* 0x000000ff1700720c */ /* 0x000fc40003f85070 */
[----:B------:R-:W-:Y:S02]  /*36a0*/  ISETP.GE.AND P0, PT, R72, UR9, PT ;  /* 0x0000000948007c0c */ /* 0x000fe4000bf06270 */
[----:B------:R-:W-:Y:S02]  /*36b0*/  LOP3.LUT R72, R0, 0x68, RZ, 0xfc, !PT ;  /* 0x0000006800487812 */ /* 0x000fe400078efcff */
[----:B------:R-:W-:Y:S02]  /*36c0*/  SEL R23, RZ, 0x4, P2 ;  /* 0x00000004ff177807 */ /* 0x000fe40001000000 */
[----:B------:R-:W-:Y:S02]  /*36d0*/  ISETP.GE.AND P2, PT, R73, UR9, PT ;  /* 0x0000000949007c0c */ /* 0x000fe4000bf46270 */
[----:B------:R-:W-:Y:S02]  /*36e0*/  SEL R22, R22, RZ, P1 ;  /* 0x000000ff16167207 */ /* 0x000fe40000800000 */
[----:B------:R-:W-:Y:S01]  /*36f0*/  PLOP3.LUT P1, PT, PT, PT, UP0, 0x80, 0x0 ;  /* 0x000000000000781c */ /* 0x000fe20003f2f008 */
[----:B------:R-:W-:Y:S01]  /*3700*/  IMAD.WIDE R58, R38, 0x4, R58 ;  /* 0x00000004263a7825 */ /* 0x000fe200078e023a */
[----:B------:R-:W-:Y:S01]  /*3710*/  ISETP.GE.AND P6, PT, R72, UR9, PT ;  /* 0x0000000948007c0c */ /* 0x000fe2000bfc6270 */
[----:B------:R-:W-:Y:S01]  /*3720*/  LDGSTS.E [R124+0x1c000], desc[UR24][R40.64], P4 ;  /* 0x1c000000287c7fae */ /* 0x000fe2000a121858 */
[----:B--2---:R-:W-:-:S02]  /*3730*/  SEL R56, RZ, 0x4, P2 ;  /* 0x00000004ff387807 */ /* 0x004fc40001000000 */
[----:B------:R-:W-:Y:S02]  /*3740*/  ISETP.NE.U32.AND P2, PT, R22, RZ, PT ;  /* 0x000000ff1600720c */ /* 0x000fe40003f45070 */
[----:B------:R-:W-:Y:S01]  /*3750*/  SEL R23, R23, RZ, P1 ;  /* 0x000000ff17177207 */ /* 0x000fe20000800000 */
[----:B------:R-:W-:Y:S01]  /*3760*/  LDGSTS.E [R123+0x10000], desc[UR24][R58.64], P3 ;  /* 0x100000003a7b7fae */ /* 0x000fe20009921858 */
[----:B------:R-:W-:Y:S02]  /*3770*/  SEL R38, RZ, 0x4, P6 ;  /* 0x00000004ff267807 */ /* 0x000fe40003000000 */
[----:B------:R-:W-:Y:S02]  /*3780*/  PLOP3.LUT P6, PT, PT, PT, UP0, 0x80, 0x0 ;  /* 0x000000000000781c */ /* 0x000fe40003fcf008 */
[----:B------:R-:W-:Y:S02]  /*3790*/  SEL R39, RZ, 0x4, P0 ;  /* 0x00000004ff277807 */ /* 0x000fe40000000000 */
[----:B------:R-:W-:-:S02]  /*37a0*/  PLOP3.LUT P0, PT, PT, PT, UP0, 0x80, 0x0 ;  /* 0x000000000000781c */ /* 0x000fc40003f0f008 */
[----:B------:R-:W-:Y:S02]  /*37b0*/  ISETP.NE.U32.AND P1, PT, R23, RZ, PT ;  /* 0x000000ff1700720c */ /* 0x000fe40003f25070 */
[----:B------:R-:W-:Y:S01]  /*37c0*/  LOP3.LUT R73, R0, 0x2c, RZ, 0xfc, !PT ;  /* 0x0000002c00497812 */ /* 0x000fe200078efcff */
[----:B------:R-:W-:Y:S01]  /*37d0*/  IMAD.U32 R22, RZ, RZ, UR6 ;  /* 0x00000006ff167e24 */ /* 0x000fe2000f8e00ff */
[----:B------:R-:W-:Y:S01]  /*37e0*/  SEL R39, R39, RZ, P6 ;  /* 0x000000ff27277207 */ /* 0x000fe20003000000 */
[----:B------:R-:W-:Y:S01]  /*37f0*/  LDGSTS.E [R123+0x14000], desc[UR24][R102.64], P2 ;  /* 0x14000000667b7fae */ /* 0x000fe20009121858 */
[----:B------:R-:W-:Y:S02]  /*3800*/  PLOP3.LUT P6, PT, PT, PT, UP0, 0x80, 0x0 ;  /* 0x000000000000781c */ /* 0x000fe40003fcf008 */
[----:B------:R-:W-:Y:S02]  /*3810*/  SEL R38, R38, RZ, P0 ;  /* 0x000000ff26267207 */ /* 0x000fe40000000000 */
[----:B------:R-:W-:-:S02]  /*3820*/  ISETP.GE.AND P4, PT, R73, UR9, PT ;  /* 0x0000000949007c0c */ /* 0x000fc4000bf86270 */
[C---:B------:R-:W-:Y:S02]  /*3830*/  LOP3.LUT R72, R0.reuse, 0x4c, RZ, 0xfc, !PT ;  /* 0x0000004c00487812 */ /* 0x040fe400078efcff */
[----:B------:R-:W-:Y:S01]  /*3840*/  LOP3.LUT R73, R0, 0x6c, RZ, 0xfc, !PT ;  /* 0x0000006c00497812 */ /* 0x000fe200078efcff */
[----:B------:R-:W-:Y:S01]  /*3850*/  IMAD.WIDE R26, R22, 0x4, R26 ;  /* 0x00000004161a7825 */ /* 0x000fe200078e021a */
[----:B------:R-:W-:Y:S02]  /*3860*/  SEL R56, R56, RZ, P6 ;  /* 0x000000ff38387207 */ /* 0x000fe40003000000 */
[----:B------:R-:W-:Y:S01]  /*3870*/  ISETP.NE.U32.AND P6, PT, R38, RZ, PT ;  /* 0x000000ff2600720c */ /* 0x000fe20003fc5070 */
[----:B------:R-:W-:Y:S01]  /*3880*/  IMAD.U32 R23, RZ, RZ, UR6 ;  /* 0x00000006ff177e24 */ /* 0x000fe2000f8e00ff */
[----:B------:R-:W-:Y:S01]  /*3890*/  PLOP3.LUT P2, PT, PT, PT, UP0, 0x80, 0x0 ;  /* 0x000000000000781c */ /* 0x000fe20003f4f008 */
[----:B------:R1:W-:Y:S01]  /*38a0*/  LDGSTS.E [R123+0x18000], desc[UR24][R26.64], P1 ;  /* 0x180000001a7b7fae */ /* 0x0003e20008921858 */
[----:B------:R-:W-:-:S02]  /*38b0*/  SEL R22, RZ, 0x4, P4 ;  /* 0x00000004ff167807 */ /* 0x000fc40002000000 */
[----:B------:R-:W-:Y:S02]  /*38c0*/  ISETP.GE.AND P3, PT, R72, UR9, PT ;  /* 0x0000000948007c0c */ /* 0x000fe4000bf66270 */
[----:B------:R-:W-:Y:S02]  /*38d0*/  ISETP.GE.AND P4, PT, R73, UR9, PT ;  /* 0x0000000949007c0c */ /* 0x000fe4000bf86270 */
[----:B------:R-:W-:Y:S01]  /*38e0*/  LOP3.LUT R73, R0, 0x10, RZ, 0xfc, !PT ;  /* 0x0000001000497812 */ /* 0x000fe200078efcff */
[----:B------:R-:W-:Y:S01]  /*38f0*/  IMAD.WIDE R42, R23, 0x4, R42 ;  /* 0x00000004172a7825 */ /* 0x000fe200078e022a */
[----:B------:R-:W-:Y:S02]  /*3900*/  SEL R22, R22, RZ, P2 ;  /* 0x000000ff16167207 */ /* 0x000fe40001000000 */
[----:B------:R-:W-:Y:S02]  /*3910*/  PLOP3.LUT P1, PT, PT, PT, UP0, 0x80, 0x0 ;  /* 0x000000000000781c */ /* 0x000fe40003f2f008 */
[----:B---3--:R-:W-:Y:S01]  /*3920*/  SEL R24, RZ, 0x4, P3 ;  /* 0x00000004ff187807 */ /* 0x008fe20001800000 */
[----:B------:R-:W-:Y:S01]  /*3930*/  LDGSTS.E [R123+0x1c000], desc[UR24][R42.64], P6 ;  /* 0x1c0000002a7b7fae */ /* 0x000fe2000b121858 */
[----:B------:R-:W-:-:S02]  /*3940*/  PLOP3.LUT P2, PT, PT, PT, UP0, 0x80, 0x0 ;  /* 0x000000000000781c */ /* 0x000fc40003f4f008 */
[----:B------:R-:W-:Y:S02]  /*3950*/  SEL R23, RZ, 0x4, P4 ;  /* 0x00000004ff177807 */ /* 0x000fe40002000000 */
[----:B------:R-:W-:Y:S02]  /*3960*/  ISETP.GE.AND P3, PT, R73, UR9, PT ;  /* 0x0000000949007c0c */ /* 0x000fe4000bf66270 */
[----:B------:R-:W-:Y:S02]  /*3970*/  SEL R24, R24, RZ, P1 ;  /* 0x000000ff18187207 */ /* 0x000fe40000800000 */
[----:B------:R-:W-:Y:S02]  /*3980*/  SEL R23, R23, RZ, P2 ;  /* 0x000000ff17177207 */ /* 0x000fe40001000000 */
[----:B------:R-:W-:Y:S02]  /*3990*/  ISETP.NE.U32.AND P5, PT, R56, RZ, PT ;  /* 0x000000ff3800720c */ /* 0x000fe40003fa5070 */
[----:B------:R-:W-:-:S02]  /*39a0*/  PLOP3.LUT P1, PT, PT, PT, UP0, 0x80, 0x0 ;  /* 0x000000000000781c */ /* 0x000fc40003f2f008 */
[----:B------:R-:W-:Y:S02]  /*39b0*/  SEL R25, RZ, 0x4, P3 ;  /* 0x00000004ff197807 */ /* 0x000fe40001800000 */
[----:B------:R-:W-:Y:S02]  /*39c0*/  ISETP.NE.U32.AND P3, PT, R22, RZ, PT ;  /* 0x000000ff1600720c */ /* 0x000fe40003f65070 */
[----:B------:R-:W-:Y:S01]  /*39d0*/  ISETP.NE.U32.AND P6, PT, R23, RZ, PT ;  /* 0x000000ff1700720c */ /* 0x000fe20003fc5070 */
[----:B------:R-:W-:Y:S01]  /*39e0*/  IMAD.U32 R23, RZ, RZ, UR6 ;  /* 0x00000006ff177e24 */ /* 0x000fe2000f8e00ff */
[----:B------:R-:W-:Y:S01]  /*39f0*/  ISETP.NE.U32.AND P4, PT, R24, RZ, PT ;  /* 0x000000ff1800720c */ /* 0x000fe20003f85070 */
[----:B------:R-:W-:Y:S01]  /*3a00*/  IMAD.U32 R24, RZ, RZ, UR6 ;  /* 0x00000006ff187e24 */ /* 0x000fe2000f8e00ff */
[----:B------:R-:W-:Y:S02]  /*3a10*/  SEL R25, R25, RZ, P1 ;  /* 0x000000ff19197207 */ /* 0x000fe40000800000 */
[----:B------:R-:W-:Y:S01]  /*3a20*/  LOP3.LUT R73, R0, 0x30, RZ, 0xfc, !PT ;  /* 0x0000003000497812 */ /* 0x000fe200078efcff */
[----:B------:R-:W-:Y:S01]  /*3a30*/  IMAD.WIDE R60, R23, 0x4, R60 ;  /* 0x00000004173c7825 */ /* 0x000fe200078e023c */
[----:B------:R-:W-:-:S02]  /*3a40*/  ISETP.NE.U32.AND P1, PT, R25, RZ, PT ;  /* 0x000000ff1900720c */ /* 0x000fc40003f25070 */
[----:B------:R-:W-:Y:S01]  /*3a50*/  ISETP.GE.AND P2, PT, R73, UR9, PT ;  /* 0x0000000949007c0c */ /* 0x000fe2000bf46270 */
[----:B------:R-:W-:Y:S01]  /*3a60*/  IMAD.U32 R25, RZ, RZ, UR6 ;  /* 0x00000006ff197e24 */ /* 0x000fe2000f8e00ff */
[----:B------:R-:W-:Y:S01]  /*3a70*/  LDGSTS.E [R122+0x10000], desc[UR24][R60.64], P5 ;  /* 0x100000003c7a7fae */ /* 0x000fe2000a921858 */
[----:B------:R-:W-:Y:S01]  /*3a80*/  IMAD.WIDE R104, R24, 0x4, R104 ;  /* 0x0000000418687825 */ /* 0x000fe200078e0268 */
[----:B------:R-:W-:-:S03]  /*3a90*/  SEL R22, RZ, 0x4, P2 ;  /* 0x00000004ff167807 */ /* 0x000fc60001000000 */
[----:B-1----:R-:W-:Y:S01]  /*3aa0*/  IMAD.U32 R26, RZ, RZ, UR6 ;  /* 0x00000006ff1a7e24 */ /* 0x002fe2000f8e00ff */
[----:B------:R-:W-:Y:S01]  /*3ab0*/  PLOP3.LUT P2, PT, PT, PT, UP0, 0x80, 0x0 ;  /* 0x000000000000781c */ /* 0x000fe20003f4f008 */
[----:B------:R-:W-:Y:S01]  /*3ac0*/  IMAD.WIDE R28, R25, 0x4, R28 ;  /* 0x00000004191c7825 */ /* 0x000fe200078e021c */
[----:B------:R1:W-:Y:S01]  /*3ad0*/  LDGSTS.E [R122+0x14000], desc[UR24][R104.64], P3 ;  /* 0x14000000687a7fae */ /* 0x0003e20009921858 */
[----:B------:R-:W-:Y:S02]  /*3ae0*/  LOP3.LUT R57, R0, 0x70, RZ, 0xfc, !PT ;  /* 0x0000007000397812 */ /* 0x000fe400078efcff */
[----:B------:R-:W-:Y:S01]  /*3af0*/  IMAD.WIDE R44, R26, 0x4, R44 ;  /* 0x000000041a2c7825 */ /* 0x000fe200078e022c */
[----:B------:R-:W-:Y:S01]  /*3b00*/  SEL R22, R22, RZ, P2 ;  /* 0x000000ff16167207 */ /* 0x000fe20001000000 */
[----:B------:R-:W-:Y:S01]  /*3b10*/  LDGSTS.E [R122+0x18000], desc[UR24][R28.64], P4 ;  /* 0x180000001c7a7fae */ /* 0x000fe2000a121858 */
[----:B------:R-:W-:-:S03]  /*3b20*/  LOP3.LUT R72, R0, 0x14, RZ, 0xfc, !PT ;  /* 0x0000001400487812 */ /* 0x000fc600078efcff */
[----:B------:R-:W-:Y:S01]  /*3b30*/  LDGSTS.E [R122+0x1c000], desc[UR24][R44.64], P6 ;  /* 0x1c0000002c7a7fae */ /* 0x000fe2000b121858 */
[----:B-1----:R-:W-:Y:S02]  /*3b40*/  LOP3.LUT R105, R0, 0x50, RZ, 0xfc, !PT ;  /* 0x0000005000697812 */ /* 0x002fe400078efcff */
[----:B------:R-:W-:Y:S02]  /*3b50*/  ISETP.GE.AND P6, PT, R57, UR9, PT ;  /* 0x0000000939007c0c */ /* 0x000fe4000bfc6270 */
[----:B------:R-:W-:Y:S02]  /*3b60*/  ISETP.GE.AND P4, PT, R105, UR9, PT ;  /* 0x0000000969007c0c */ /* 0x000fe4000bf86270 */
[----:B------:R-:W-:Y:S02]  /*3b70*/  ISETP.NE.U32.AND P2, PT, R22, RZ, PT ;  /* 0x000000ff1600720c */ /* 0x000fe40003f45070 */
[----:B------:R-:W-:Y:S02]  /*3b80*/  PLOP3.LUT P3, PT, PT, PT, UP0, 0x80, 0x0 ;  /* 0x000000000000781c */ /* 0x000fe40003f6f008 */
[----:B------:R-:W-:-:S02]  /*3b90*/  SEL R22, RZ, 0x4, P4 ;  /* 0x00000004ff167807 */ /* 0x000fc40002000000 */
[----:B------:R-:W-:Y:S02]  /*3ba0*/  ISETP.GE.AND P5, PT, R72, UR9, PT ;  /* 0x0000000948007c0c */ /* 0x000fe4000bfa6270 */
[----:B------:R-:W-:Y:S02]  /*3bb0*/  LOP3.LUT R72, R0, 0x34, RZ, 0xfc, !PT ;  /* 0x0000003400487812 */ /* 0x000fe400078efcff */
[----:B------:R-:W-:Y:S02]  /*3bc0*/  PLOP3.LUT P4, PT, PT, PT, UP0, 0x80, 0x0 ;  /* 0x000000000000781c */ /* 0x000fe40003f8f008 */
[----:B------:R-:W-:Y:S02]  /*3bd0*/  SEL R24, RZ, 0x4, P6 ;  /* 0x00000004ff187807 */ /* 0x000fe40003000000 */
[----:B------:R-:W-:Y:S02]  /*3be0*/  SEL R22, R22, RZ, P3 ;  /* 0x000000ff16167207 */ /* 0x000fe40001800000 */
[----:B------:R-:W-:-:S02]  /*3bf0*/  PLOP3.LUT P3, PT, PT, PT, UP0, 0x80, 0x0 ;  /* 0x000000000000781c */ /* 0x000fc40003f6f008 */
[----:B------:R-:W-:Y:S02]  /*3c00*/  ISETP.GE.AND P6, PT, R72, UR9, PT ;  /* 0x0000000948007c0c */ /* 0x000fe4000bfc6270 */
[----:B------:R-:W-:Y:S02]  /*3c10*/  SEL R23, RZ, 0x4, P5 ;  /* 0x00000004ff177807 */ /* 0x000fe40002800000 */
[----:B------:R-:W-:Y:S02]  /*3c20*/  SEL R24, R24, RZ, P4 ;  /* 0x000000ff18187207 */ /* 0x000fe40002000000 */
[----:B------:R-:W-:Y:S02]  /*3c30*/  ISETP.NE.U32.AND P4, PT, R22, RZ, PT ;  /* 0x000000ff1600720c */ /* 0x000fe40003f85070 */
[----:B------:R-:W-:Y:S02]  /*3c40*/  SEL R23, R23, RZ, P3 ;  /* 0x000000ff17177207 */ /* 0x000fe40001800000 */
[----:B------:R-:W-:-:S02]  /*3c50*/  SEL R22, RZ, 0x4, P6 ;  /* 0x00000004ff167807 */ /* 0x000fc40003000000 */
[----:B------:R-:W-:Y:S01]  /*3c60*/  ISETP.NE.U32.AND P6, PT, R24, RZ, PT ;  /* 0x000000ff1800720c */ /* 0x000fe20003fc5070 */
[----:B------:R-:W-:Y:S01]  /*3c70*/  IMAD.U32 R24, RZ, RZ, UR6 ;  /* 0x00000006ff187e24 */ /* 0x000fe2000f8e00ff */
[----:B------:R-:W-:Y:S01]  /*3c80*/  ISETP.NE.U32.AND P3, PT, R23, RZ, PT ;  /* 0x000000ff1700720c */ /* 0x000fe20003f65070 */
[----:B------:R-:W-:Y:S02]  /*3c90*/  IMAD.U32 R23, RZ, RZ, UR6 ;  /* 0x00000006ff177e24 */ /* 0x000fe4000f8e00ff */
[----:B------:R-:W-:Y:S01]  /*3ca0*/  IMAD.WIDE R62, R24, 0x4, R62 ;  /* 0x00000004183e7825 */ /* 0x000fe200078e023e */
[----:B------:R-:W-:Y:S02]  /*3cb0*/  LOP3.LUT R104, R0, 0x54, RZ, 0xfc, !PT ;  /* 0x0000005400687812 */ /* 0x000fe400078efcff */
[----:B------:R-:W-:Y:S01]  /*3cc0*/  PLOP3.LUT P5, PT, PT, PT, UP0, 0x80, 0x0 ;  /* 0x000000000000781c */ /* 0x000fe20003faf008 */
[----:B------:R-:W-:Y:S01]  /*3cd0*/  IMAD.WIDE R14, R23, 0x4, R14 ;  /* 0x00000004170e7825 */ /* 0x000fe200078e020e */
[----:B------:R-:W-:Y:S01]  /*3ce0*/  LDGSTS.E [R121+0x10000], desc[UR24][R62.64], P1 ;  /* 0x100000003e797fae */ /* 0x000fe20008921858 */
[----:B------:R-:W-:-:S02]  /*3cf0*/  ISETP.GE.AND P1, PT, R104, UR9, PT ;  /* 0x0000000968007c0c */ /* 0x000fc4000bf26270 */
[----:B------:R-:W-:Y:S01]  /*3d00*/  IMAD.WIDE R30, R25, 0x4, R30 ;  /* 0x00000004191e7825 */ /* 0x000fe200078e021e */
[----:B------:R-:W-:Y:S01]  /*3d10*/  LOP3.LUT R57, R0, 0x74, RZ, 0xfc, !PT ;  /* 0x0000007400397812 */ /* 0x000fe200078efcff */
[----:B------:R1:W-:Y:S01]  /*3d20*/  LDGSTS.E [R121+0x14000], desc[UR24][R14.64], P2 ;  /* 0x140000000e797fae */ /* 0x0003e20009121858 */
[----:B------:R-:W-:Y:S02]  /*3d30*/  SEL R22, R22, RZ, P5 ;  /* 0x000000ff16167207 */ /* 0x000fe40002800000 */
[----:B------:R-:W-:Y:S01]  /*3d40*/  PLOP3.LUT P2, PT, PT, PT, UP0, 0x80, 0x0 ;  /* 0x000000000000781c */ /* 0x000fe20003f4f008 */
[----:B------:R-:W-:Y:S01]  /*3d50*/  LDGSTS.E [R121+0x18000], desc[UR24][R30.64], P4 ;  /* 0x180000001e797fae */ /* 0x000fe2000a121858 */
[----:B------:R-:W-:Y:S02]  /*3d60*/  ISETP.GE.AND P4, PT, R57, UR9, PT ;  /* 0x0000000939007c0c */ /* 0x000fe4000bf86270 */
[----:B------:R-:W-:Y:S02]  /*3d70*/  LOP3.LUT R57, R0, 0x18, RZ, 0xfc, !PT ;  /* 0x0000001800397812 */ /* 0x000fe400078efcff */
[----:B------:R-:W-:-:S02]  /*3d80*/  ISETP.NE.U32.AND P5, PT, R22, RZ, PT ;  /* 0x000000ff1600720c */ /* 0x000fc40003fa5070 */
[----:B-1----:R-:W-:Y:S01]  /*3d90*/  SEL R14, RZ, 0x4, P1 ;  /* 0x00000004ff0e7807 */ /* 0x002fe20000800000 */
[----:B------:R-:W-:Y:S01]  /*3da0*/  IMAD.U32 R22, RZ, RZ, UR6 ;  /* 0x00000006ff167e24 */ /* 0x000fe2000f8e00ff */
[----:B------:R-:W-:Y:S02]  /*3db0*/  PLOP3.LUT P1, PT, PT, PT, UP0, 0x80, 0x0 ;  /* 0x000000000000781c */ /* 0x000fe40003f2f008 */
[----:B------:R-:W-:Y:S02]  /*3dc0*/  SEL R14, R14, RZ, P2 ;  /* 0x000000ff0e0e7207 */ /* 0x000fe40001000000 */
[----:B------:R-:W-:Y:S02]  /*3dd0*/  SEL R15, RZ, 0x4, P4 ;  /* 0x00000004ff0f7807 */ /* 0x000fe40002000000 */
[----:B------:R-:W-:Y:S01]  /*3de0*/  ISETP.GE.AND P2, PT, R57, UR9, PT ;  /* 0x0000000939007c0c */ /* 0x000fe2000bf46270 */
[----:B------:R-:W-:Y:S01]  /*3df0*/  IMAD.WIDE R46, R22, 0x4, R46 ;  /* 0x00000004162e7825 */ /* 0x000fe200078e022e */
[----:B------:R-:W-:-:S02]  /*3e00*/  LOP3.LUT R124, R0, 0x38, RZ, 0xfc, !PT ;  /* 0x00000038007c7812 */ /* 0x000fc400078efcff */
[----:B------:R-:W-:Y:S02]  /*3e10*/  SEL R15, R15, RZ, P1 ;  /* 0x000000ff0f0f7207 */ /* 0x000fe40000800000 */
[----:B------:R-:W-:Y:S01]  /*3e20*/  SEL R22, RZ, 0x4, P2 ;  /* 0x00000004ff167807 */ /* 0x000fe20001000000 */
[----:B------:R-:W-:Y:S01]  /*3e30*/  LDGSTS.E [R121+0x1c000], desc[UR24][R46.64], P6 ;  /* 0x1c0000002e797fae */ /* 0x000fe2000b121858 */
[----:B------:R-:W-:Y:S02]  /*3e40*/  ISETP.GE.AND P2, PT, R124, UR9, PT ;  /* 0x000000097c007c0c */ /* 0x000fe4000bf46270 */
[----:B------:R-:W-:Y:S02]  /*3e50*/  LOP3.LUT R122, R0, 0x58, RZ, 0xfc, !PT ;  /* 0x00000058007a7812 */ /* 0x000fe400078efcff */
[----:B------:R-:W-:Y:S02]  /*3e60*/  PLOP3.LUT P4, PT, PT, PT, UP0, 0x80, 0x0 ;  /* 0x000000000000781c */ /* 0x000fe40003f8f008 */
[----:B------:R-:W-:Y:S01]  /*3e70*/  ISETP.NE.U32.AND P6, PT, R14, RZ, PT ;  /* 0x000000ff0e00720c */ /* 0x000fe20003fc5070 */
[----:B------:R-:W-:Y:S01]  /*3e80*/  IMAD.U32 R14, RZ, RZ, UR6 ;  /* 0x00000006ff0e7e24 */ /* 0x000fe2000f8e00ff */
[----:B------:R-:W-:-:S02]  /*3e90*/  ISETP.NE.U32.AND P1, PT, R15, RZ, PT ;  /* 0x000000ff0f00720c */ /* 0x000fc40003f25070 */
[----:B------:R-:W-:Y:S02]  /*3ea0*/  SEL R15, RZ, 0x4, P2 ;  /* 0x00000004ff0f7807 */ /* 0x000fe40001000000 */
[----:B------:R-:W-:Y:S02]  /*3eb0*/  ISETP.GE.AND P2, PT, R122, UR9, PT ;  /* 0x000000097a007c0c */ /* 0x000fe4000bf46270 */
[----:B------:R-:W-:Y:S01]  /*3ec0*/  SEL R22, R22, RZ, P4 ;  /* 0x000000ff16167207 */ /* 0x000fe20002000000 */
[----:B------:R-:W-:Y:S01]  /*3ed0*/  IMAD.WIDE R64, R14, 0x4, R64 ;  /* 0x000000040e407825 */ /* 0x000fe200078e0240 */
[----:B------:R-:W-:Y:S02]  /*3ee0*/  PLOP3.LUT P4, PT, PT, PT, UP0, 0x80, 0x0 ;  /* 0x000000000000781c */ /* 0x000fe40003f8f008 */
[----:B------:R-:W-:Y:S01]  /*3ef0*/  SEL R14, RZ, 0x4, P2 ;  /* 0x00000004ff0e7807 */ /* 0x000fe20001000000 */
[----:B------:R-:W-:Y:S01]  /*3f00*/  IMAD.WIDE R16, R23, 0x4, R16 ;  /* 0x0000000417107825 */ /* 0x000fe200078e0210 */
[----:B------:R-:W-:Y:S01]  /*3f10*/  ISETP.NE.U32.AND P2, PT, R22, RZ, PT ;  /* 0x000000ff1600720c */ /* 0x000fe20003f45070 */
[----:B------:R-:W-:Y:S01]  /*3f20*/  LDGSTS.E [R120+0x10000], desc[UR24][R64.64], P3 ;  /* 0x1000000040787fae */ /* 0x000fe20009921858 */
[----:B------:R-:W-:Y:S01]  /*3f30*/  SEL R15, R15, RZ, P4 ;  /* 0x000000ff0f0f7207 */ /* 0x000fe20002000000 */
[----:B------:R-:W-:Y:S01]  /*3f40*/  IMAD.U32 R22, RZ, RZ, UR6 ;  /* 0x00000006ff167e24 */ /* 0x000fe2000f8e00ff */
[----:B------:R-:W-:Y:S01]  /*3f50*/  PLOP3.LUT P4, PT, PT, PT, UP0, 0x80, 0x0 ;  /* 0x000000000000781c */ /* 0x000fe20003f8f008 */
[----:B------:R1:W-:Y:S01]  /*3f60*/  LDGSTS.E [R120+0x14000], desc[UR24][R16.64], P5 ;  /* 0x1400000010787fae */ /* 0x0003e2000a921858 */
[----:B------:R-:W-:Y:S01]  /*3f70*/  LOP3.LUT R57, R0, 0x78, RZ, 0xfc, !PT ;  /* 0x0000007800397812 */ /* 0x000fe200078efcff */
[----:B------:R-:W-:Y:S01]  /*3f80*/  IMAD.WIDE R32, R22, 0x4, R32 ;  /* 0x0000000416207825 */ /* 0x000fe200078e0220 */
[----:B------:R-:W-:-:S02]  /*3f90*/  SEL R14, R14, RZ, P4 ;  /* 0x000000ff0e0e7207 */ /* 0x000fc40002000000 */
[----:B------:R-:W-:Y:S02]  /*3fa0*/  ISETP.GE.AND P5, PT, R57, UR9, PT ;  /* 0x0000000939007c0c */ /* 0x000fe4000bfa6270 */
[----:B------:R-:W-:Y:S01]  /*3fb0*/  LOP3.LUT R57, R0, 0x1c, RZ, 0xfc, !PT ;  /* 0x0000001c00397812 */ /* 0x000fe200078efcff */
[----:B------:R-:W-:Y:S01]  /*3fc0*/  LDGSTS.E [R120+0x18000], desc[UR24][R32.64], P6 ;  /* 0x1800000020787fae */ /* 0x000fe2000b121858 */
[----:B------:R-:W-:Y:S01]  /*3fd0*/  ISETP.NE.U32.AND P3, PT, R15, RZ, PT ;  /* 0x000000ff0f00720c */ /* 0x000fe20003f65070 */
[----:B------:R-:W-:Y:S01]  /*3fe0*/  IMAD.U32 R15, RZ, RZ, UR6 ;  /* 0x00000006ff0f7e24 */ /* 0x000fe2000f8e00ff */
[----:B------:R-:W-:Y:S02]  /*3ff0*/  ISETP.NE.U32.AND P4, PT, R14, RZ, PT ;  /* 0x000000ff0e00720c */ /* 0x000fe40003f85070 */
[----:B------:R-:W-:Y:S02]  /*4000*/  PLOP3.LUT P6, PT, PT, PT, UP0, 0x80, 0x0 ;  /* 0x000000000000781c */ /* 0x000fe40003fcf008 */
[----:B------:R-:W-:-:S02]  /*4010*/  SEL R14, RZ, 0x4, P5 ;  /* 0x00000004ff0e7807 */ /* 0x000fc40002800000 */
[----:B------:R-:W-:Y:S01]  /*4020*/  ISETP.GE.AND P5, PT, R57, UR9, PT ;  /* 0x0000000939007c0c */ /* 0x000fe2000bfa6270 */
[----:B------:R-:W-:Y:S01]  /*4030*/  IMAD.WIDE R48, R15, 0x4, R48 ;  /* 0x000000040f307825 */ /* 0x000fe200078e0230 */
[----:B------:R-:W-:Y:S02]  /*4040*/  LOP3.LUT R123, R0, 0x3c, RZ, 0xfc, !PT ;  /* 0x0000003c007b7812 */ /* 0x000fe400078efcff */
[----:B------:R-:W-:Y:S01]  /*4050*/  SEL R14, R14, RZ, P6 ;  /* 0x000000ff0e0e7207 */ /* 0x000fe20003000000 */
[----:B-1----:R-:W-:Y:S01]  /*4060*/  IMAD.U32 R16, RZ, RZ, UR6 ;  /* 0x00000006ff107e24 */ /* 0x002fe2000f8e00ff */
[----:B------:R-:W-:Y:S01]  /*4070*/  PLOP3.LUT P6, PT, PT, PT, UP0, 0x80, 0x0 ;  /* 0x000000000000781c */ /* 0x000fe20003fcf008 */
[----:B------:R-:W-:Y:S01]  /*4080*/  LDGSTS.E [R120+0x1c000], desc[UR24][R48.64], P1 ;  /* 0x1c00000030787fae */ /* 0x000fe20008921858 */
[----:B------:R-:W-:Y:S02]  /*4090*/  SEL R15, RZ, 0x4, P5 ;  /* 0x00000004ff0f7807 */ /* 0x000fe40002800000 */
[----:B------:R-:W-:Y:S01]  /*40a0*/  ISETP.GE.AND P5, PT, R123, UR9, PT ;  /* 0x000000097b007c0c */ /* 0x000fe2000bfa6270 */
[----:B------:R-:W-:Y:S01]  /*40b0*/  IMAD.WIDE R66, R16, 0x4, R66 ;  /* 0x0000000410427825 */ /* 0x000fe200078e0242 */
[----:B------:R-:W-:-:S02]  /*40c0*/  LOP3.LUT R121, R0, 0x5c, RZ, 0xfc, !PT ;  /* 0x0000005c00797812 */ /* 0x000fc400078efcff */
[----:B------:R-:W-:Y:S02]  /*40d0*/  ISETP.NE.U32.AND P1, PT, R14, RZ, PT ;  /* 0x000000ff0e00720c */ /* 0x000fe40003f25070 */
[----:B------:R-:W-:Y:S01]  /*40e0*/  SEL R15, R15, RZ, P6 ;  /* 0x000000ff0f0f7207 */ /* 0x000fe20003000000 */
[----:B------:R-:W-:Y:S01]  /*40f0*/  LDGSTS.E [R119+0x10000], desc[UR24][R66.64], P2 ;  /* 0x1000000042777fae */ /* 0x000fe20009121858 */
[----:B------:R-:W-:Y:S02]  /*4100*/  PLOP3.LUT P6, PT, PT, PT, UP0, 0x80, 0x0 ;  /* 0x000000000000781c */ /* 0x000fe40003fcf008 */
[----:B------:R-:W-:Y:S02]  /*4110*/  SEL R14, RZ, 0x4, P5 ;  /* 0x00000004ff0e7807 */ /* 0x000fe40002800000 */
[----:B------:R-:W-:Y:S02]  /*4120*/  ISETP.GE.AND P5, PT, R121, UR9, PT ;  /* 0x0000000979007c0c */ /* 0x000fe4000bfa6270 */
[----:B------:R-:W-:-:S02]  /*4130*/  LOP3.LUT R57, R0, 0x7c, RZ, 0xfc, !PT ;  /* 0x0000007c00397812 */ /* 0x000fc400078efcff */
[----:B------:R-:W-:Y:S02]  /*4140*/  ISETP.NE.U32.AND P2, PT, R15, RZ, PT ;  /* 0x000000ff0f00720c */ /* 0x000fe40003f45070 */
[----:B------:R-:W-:Y:S02]  /*4150*/  SEL R14, R14, RZ, P6 ;  /* 0x000000ff0e0e7207 */ /* 0x000fe40003000000 */
[----:B------:R-:W-:Y:S02]  /*4160*/  PLOP3.LUT P6, PT, PT, PT, UP0, 0x80, 0x0 ;  /* 0x000000000000781c */ /* 0x000fe40003fcf008 */
[----:B------:R-:W-:Y:S01]  /*4170*/  SEL R15, RZ, 0x4, P5 ;  /* 0x00000004ff0f7807 */ /* 0x000fe20002800000 */
[----:B------:R-:W-:Y:S01]  /*4180*/  IMAD.U32 R17, RZ, RZ, UR6 ;  /* 0x00000006ff117e24 */ /* 0x000fe2000f8e00ff */
[----:B------:R-:W-:Y:S01]  /*4190*/  ISETP.GE.AND P5, PT, R57, UR9, PT ;  /* 0x0000000939007c0c */ /* 0x000fe2000bfa6270 */
[----:B------:R-:W-:Y:S01]  /*41a0*/  USHF.L.U32 UR11, UR19, 0x7, URZ ;  /* 0x00000007130b7899 */ /* 0x000fe2000800063f */
[----:B------:R-:W-:Y:S01]  /*41b0*/  SEL R15, R15, RZ, P6 ;  /* 0x000000ff0f0f7207 */ /* 0x000fe20003000000 */
[----:B------:R-:W-:Y:S01]  /*41c0*/  IMAD.WIDE R18, R17, 0x4, R18 ;  /* 0x0000000411127825 */ /* 0x000fe200078e0212 */
[----:B------:R-:W-:-:S02]  /*41d0*/  PLOP3.LUT P6, PT, PT, PT, UP0, 0x80, 0x0 ;  /* 0x000000000000781c */ /* 0x000fc40003fcf008 */
[----:B------:R-:W-:Y:S02]  /*41e0*/  SEL R16, RZ, 0x4, P5 ;  /* 0x00000004ff107807 */ /* 0x000fe40002800000 */
[----:B------:R-:W-:Y:S01]  /*41f0*/  ISETP.NE.U32.AND P5, PT, R14, RZ, PT ;  /* 0x000000ff0e00720c */ /* 0x000fe20003fa5070 */
[----:B------:R1:W-:Y:S01]  /*4200*/  LDGSTS.E [R119+0x14000], desc[UR24][R18.64], P3 ;  /* 0x1400000012777fae */ /* 0x0003e20009921858 */
[----:B------:R-:W-:Y:S01]  /*4210*/  SEL R16, R16, RZ, P6 ;  /* 0x000000ff10107207 */ /* 0x000fe20003000000 */
[----:B------:R-:W-:Y:S01]  /*4220*/  IMAD.U32 R14, RZ, RZ, UR11 ;  /* 0x0000000bff0e7e24 */ /* 0x000fe2000f8e00ff */
[----:B------:R-:W-:Y:S01]  /*4230*/  ISETP.NE.U32.AND P3, PT, R15, RZ, PT ;  /* 0x000000ff0f00720c */ /* 0x000fe20003f65070 */
[----:B------:R-:W-:Y:S01]  /*4240*/  IMAD.U32 R17, RZ, RZ, UR11 ;  /* 0x0000000bff117e24 */ /* 0x000fe2000f8e00ff */
[----:B------:R-:W-:Y:S01]  /*4250*/  ISETP.NE.U32.AND P6, PT, R16, RZ, PT ;  /* 0x000000ff1000720c */ /* 0x000fe20003fc5070 */
[----:B------:R-:W-:Y:S02]  /*4260*/  IMAD.U32 R16, RZ, RZ, UR11 ;  /* 0x0000000bff107e24 */ /* 0x000fe4000f8e00ff */
[----:B------:R-:W-:-:S04]  /*4270*/  IMAD.WIDE R80, R14, 0x4, R80 ;  /* 0x000000040e507825 */ /* 0x000fc800078e0250 */
[----:B-1----:R-:W-:Y:S02]  /*4280*/  IMAD.U32 R18, RZ, RZ, UR11 ;  /* 0x0000000bff127e24 */ /* 0x002fe4000f8e00ff */
[----:B------:R-:W-:Y:S02]  /*4290*/  IMAD.U32 R15, RZ, RZ, UR11 ;  /* 0x0000000bff0f7e24 */ /* 0x000fe4000f8e00ff */
[----:B------:R-:W-:-:S04]  /*42a0*/  IMAD.WIDE R100, R14, 0x4, R100 ;  /* 0x000000040e647825 */ /* 0x000fc800078e0264 */
[----:B------:R-:W-:Y:S01]  /*42b0*/  IMAD.WIDE R90, R14, 0x4, R90 ;  /* 0x000000040e5a7825 */ /* 0x000fe200078e025a */
[----:B------:R-:W-:-:S03]  /*42c0*/  ISETP.NE.U32.AND P0, PT, R39, RZ, PT ;  /* 0x000000ff2700720c */ /* 0x000fc60003f05070 */
[----:B------:R-:W-:-:S04]  /*42d0*/  IMAD.WIDE R84, R18, 0x4, R84 ;  /* 0x0000000412547825 */ /* 0x000fc800078e0254 */
[----:B------:R-:W-:-:S04]  /*42e0*/  IMAD.WIDE R108, R18, 0x4, R108 ;  /* 0x00000004126c7825 */ /* 0x000fc800078e026c */
[----:B------:R-:W-:Y:S02]  /*42f0*/  IMAD.U32 R14, RZ, RZ, UR6 ;  /* 0x00000006ff0e7e24 */ /* 0x000fe4000f8e00ff */
[----:B------:R-:W-:-:S04]  /*4300*/  IMAD.WIDE R94, R18, 0x4, R94 ;  /* 0x00000004125e7825 */ /* 0x000fc800078e025e */
[----:B------:R-:W-:-:S04]  /*4310*/  IMAD.WIDE R76, R17, 0x4, R76 ;  /* 0x00000004114c7825 */ /* 0x000fc800078e024c */
[----:B------:R-:W-:-:S04]  /*4320*/  IMAD.WIDE R88, R17, 0x4, R88 ;  /* 0x0000000411587825 */ /* 0x000fc800078e0258 */
[----:B------:R-:W-:-:S04]  /*4330*/  IMAD.WIDE R78, R17, 0x4, R78 ;  /* 0x00000004114e7825 */ /* 0x000fc800078e024e */
[----:B------:R-:W-:-:S04]  /*4340*/  IMAD.WIDE R98, R17, 0x4, R98 ;  /* 0x0000000411627825 */ /* 0x000fc800078e0262 */
[----:B------:R-:W-:Y:S02]  /*4350*/  IMAD.U32 R18, RZ, RZ, UR6 ;  /* 0x00000006ff127e24 */ /* 0x000fe4000f8e00ff */
        /* <DEDUP_REMOVED lines=9> */
[----:B------:R-:W-:Y:S01]  /*43f0*/  IMAD.U32 R15, RZ, RZ, UR6 ;  /* 0x00000006ff0f7e24 */ /* 0x000fe2000f8e00ff */
[----:B------:R1:W-:Y:S01]  /*4400*/  LDGSTS.E [R119+0x18000], desc[UR24][R34.64], P4 ;  /* 0x1800000022777fae */ /* 0x0003e2000a121858 */
[----:B------:R-:W-:-:S04]  /*4410*/  IMAD.WIDE R50, R18, 0x4, R50 ;  /* 0x0000000412327825 */ /* 0x000fc800078e0232 */
[----:B------:R-:W-:Y:S01]  /*4420*/  IMAD.WIDE R70, R17, 0x4, R70 ;  /* 0x0000000411467825 */ /* 0x000fe200078e0246 */
[----:B------:R-:W-:Y:S03]  /*4430*/  LDGSTS.E [R119+0x1c000], desc[UR24][R50.64], P1 ;  /* 0x1c00000032777fae */ /* 0x000fe60008921858 */
[----:B------:R-:W-:Y:S01]  /*4440*/  IMAD.WIDE R20, R16, 0x4, R20 ;  /* 0x0000000410147825 */ /* 0x000fe200078e0214 */
[----:B------:R-:W-:Y:S03]  /*4450*/  LDGSTS.E [R55+0x10000], desc[UR24][R70.64], P2 ;  /* 0x1000000046377fae */ /* 0x000fe60009121858 */
[----:B------:R-:W-:Y:S01]  /*4460*/  IMAD.WIDE R36, R15, 0x4, R36 ;  /* 0x000000040f247825 */ /* 0x000fe200078e0224 */
[----:B------:R-:W-:Y:S03]  /*4470*/  LDGSTS.E [R55+0x14000], desc[UR24][R20.64], P5 ;  /* 0x1400000014377fae */ /* 0x000fe6000a921858 */
[----:B------:R-:W-:Y:S01]  /*4480*/  IMAD.WIDE R52, R14, 0x4, R52 ;  /* 0x000000040e347825 */ /* 0x000fe200078e0234 */
[----:B------:R2:W-:Y:S04]  /*4490*/  LDGSTS.E [R55+0x18000], desc[UR24][R36.64], P3 ;  /* 0x1800000024377fae */ /* 0x0005e80009921858 */
[----:B------:R3:W-:Y:S04]  /*44a0*/  LDGSTS.E [R55+0x1c000], desc[UR24][R52.64], P6 ;  /* 0x1c00000034377fae */ /* 0x0007e8000b121858 */
[----:B------:R-:W0:Y:S01]  /*44b0*/  LDGDEPBAR ;  /* 0x00000000000079af */ /* 0x000e220000000000 */
[----:B------:R-:W4:Y:S03]  /*44c0*/  S2R R59, SR_TID.X ;  /* 0x00000000003b7919 */ /* 0x000f260000002100 */
[----:B------:R3:W-:Y:S04]  /*44d0*/  LDGSTS.E [R125+0x38000], desc[UR24][R76.64], P0 ;  /* 0x380000004c7d7fae */ /* 0x0007e80008121858 */
[----:B------:R3:W-:Y:S04]  /*44e0*/  LDGSTS.E [R125+0x38400], desc[UR24][R80.64], P0 ;  /* 0x38400000507d7fae */ /* 0x0007e80008121858 */
[----:B------:R3:W-:Y:S04]  /*44f0*/  LDGSTS.E [R125+0x38800], desc[UR24][R84.64], P0 ;  /* 0x38800000547d7fae */ /* 0x0007e80008121858 */
[----:B------:R3:W-:Y:S04]  /*4500*/  LDGSTS.E [R125+0x38c00], desc[UR24][R88.64], P0 ;  /* 0x38c00000587d7fae */ /* 0x0007e80008121858 */
[----:B------:R3:W-:Y:S04]  /*4510*/  LDGSTS.E [R125+0x39000], desc[UR24][R92.64], P0 ;  /* 0x390000005c7d7fae */ /* 0x0007e80008121858 */
[----:B------:R3:W-:Y:S04]  /*4520*/  LDGSTS.E [R125+0x39400], desc[UR24][R96.64], P0 ;  /* 0x39400000607d7fae */ /* 0x0007e80008121858 */
[----:B------:R3:W-:Y:S01]  /*4530*/  LDGSTS.E [R125+0x39800], desc[UR24][R100.64], P0 ;  /* 0x39800000647d7fae */ /* 0x0007e20008121858 */
[----:B------:R-:W-:-:S03]  /*4540*/  UISETP.GE.AND UP0, UPT, UR4, 0x80, UPT ;  /* 0x000000800400788c */ /* 0x000fc6000bf06270 */
[----:B------:R3:W-:Y:S04]  /*4550*/  LDGSTS.E [R125+0x39c00], desc[UR24][R108.64], P0 ;  /* 0x39c000006c7d7fae */ /* 0x0007e80008121858 */
[----:B------:R3:W-:Y:S04]  /*4560*/  LDGSTS.E [R54+0x38200], desc[UR24][R78.64], P0 ;  /* 0x382000004e367fae */ /* 0x0007e80008121858 */
[----:B------:R3:W-:Y:S04]  /*4570*/  LDGSTS.E [R54+0x38600], desc[UR24][R82.64], P0 ;  /* 0x3860000052367fae */ /* 0x0007e80008121858 */
[----:B------:R3:W-:Y:S04]  /*4580*/  LDGSTS.E [R54+0x38a00], desc[UR24][R86.64], P0 ;  /* 0x38a0000056367fae */ /* 0x0007e80008121858 */
[----:B------:R3:W-:Y:S04]  /*4590*/  LDGSTS.E [R54+0x38e00], desc[UR24][R90.64], P0 ;  /* 0x38e000005a367fae */ /* 0x0007e80008121858 */
[----:B------:R3:W-:Y:S04]  /*45a0*/  LDGSTS.E [R54+0x39200], desc[UR24][R94.64], P0 ;  /* 0x392000005e367fae */ /* 0x0007e80008121858 */
[----:B------:R3:W-:Y:S04]  /*45b0*/  LDGSTS.E [R54+0x39600], desc[UR24][R98.64], P0 ;  /* 0x3960000062367fae */ /* 0x0007e80008121858 */
[----:B------:R3:W-:Y:S04]  /*45c0*/  LDGSTS.E [R54+0x39a00], desc[UR24][R106.64], P0 ;  /* 0x39a000006a367fae */ /* 0x0007e80008121858 */
[----:B------:R3:W-:Y:S01]  /*45d0*/  LDGSTS.E [R54+0x39e00], desc[UR24][R110.64], P0 ;  /* 0x39e000006e367fae */ /* 0x0007e20008121858 */
[----:B------:R-:W-:-:S03]  /*45e0*/  PLOP3.LUT P0, PT, PT, PT, UP0, 0x40, 0x0 ;  /* 0x000000000000781c */ /* 0x000fc60003f0e808 */
[----:B------:R-:W0:Y:S01]  /*45f0*/  LDGDEPBAR ;  /* 0x00000000000079af */ /* 0x000e220000000000 */
[----:B------:R-:W-:Y:S02]  /*4600*/  CS2R R24, SRZ ;  /* 0x0000000000187805 */ /* 0x000fe4000001ff00 */
[----:B------:R-:W-:Y:S02]  /*4610*/  CS2R R26, SRZ ;  /* 0x00000000001a7805 */ /* 0x000fe4000001ff00 */
[----:B------:R-:W-:Y:S02]  /*4620*/  CS2R R28, SRZ ;  /* 0x00000000001c7805 */ /* 0x000fe4000001ff00 */
[----:B------:R-:W-:Y:S02]  /*4630*/  CS2R R30, SRZ ;  /* 0x00000000001e7805 */ /* 0x000fe4000001ff00 */
[----:B------:R-:W-:Y:S02]  /*4640*/  CS2R R32, SRZ ;  /* 0x0000000000207805 */ /* 0x000fe4000001ff00 */
[----:B-1----:R-:W-:-:S02]  /*4650*/  CS2R R34, SRZ ;  /* 0x0000000000227805 */ /* 0x002fc4000001ff00 */
[----:B--2---:R-:W-:Y:S02]  /*4660*/  CS2R R36, SRZ ;  /* 0x0000000000247805 */ /* 0x004fe4000001ff00 */
[----:B------:R-:W-:Y:S02]  /*4670*/  CS2R R38, SRZ ;  /* 0x0000000000267805 */ /* 0x000fe4000001ff00 */
[C---:B----4-:R-:W-:Y:S01]  /*4680*/  LOP3.LUT R102, R59.reuse, 0x100, RZ, 0xc0, !PT ;  /* 0x000001003b667812 */ /* 0x050fe200078ec0ff */
[----:B------:R-:W-:Y:S01]  /*4690*/  IMAD.SHL.U32 R103, R59, 0x400, RZ ;  /* 0x000004003b677824 */ /* 0x000fe200078e00ff */
[----:B---3--:R-:W-:Y:S06]  /*46a0*/  @P0 BRA `(.L_x_0) ;  /* 0x0000002800540947 */ /* 0x008fec0003800000 */
[----:B------:R-:W2:Y:S04]  /*46b0*/  LDL.LU R75, [R1+0x90] ;  /* 0x00009000014b7983 */ /* 0x000ea80000300800 */
[----:B------:R-:W3:Y:S04]  /*46c0*/  LDL.LU R57, [R1+0x94] ;  /* 0x0000940001397983 */ /* 0x000ee80000300800 */
[----:B------:R-:W4:Y:S04]  /*46d0*/  LDL.LU R43, [R1] ;  /* 0x00000000012b7983 */ /* 0x000f280000300800 */
[----:B------:R-:W4:Y:S04]  /*46e0*/  LDL.LU R58, [R1+0x4] ;  /* 0x00000400013a7983 */ /* 0x000f280000300800 */
[----:B------:R-:W4:Y:S01]  /*46f0*/  LDL.LU R56, [R1+0x4c] ;  /* 0x00004c0001387983 */ /* 0x000f220000300800 */
[----:B------:R-:W-:Y:S01]  /*4700*/  IMAD.U32 R61, RZ, RZ, UR18 ;  /* 0x00000012ff3d7e24 */ /* 0x000fe2000f8e00ff */
[----:B------:R-:W-:Y:S01]  /*4710*/  SHF.R.S32.HI R16, RZ, 0x1f, R115 ;  /* 0x0000001fff107819 */ /* 0x000fe20000011473 */
[----:B------:R-:W-:Y:S01]  /*4720*/  IMAD.U32 R70, RZ, RZ, UR6 ;  /* 0x00000006ff467e24 */ /* 0x000fe2000f8e00ff */
[----:B------:R-:W4:Y:S01]  /*4730*/  LDL.LU R42, [R1+0x50] ;  /* 0x00005000012a7983 */ /* 0x000f220000300800 */
[----:B------:R-:W-:-:S03]  /*4740*/  IMAD R61, R61, 0x4, R118 ;  /* 0x000000043d3d7824 */ /* 0x000fc600078e0276 */
[----:B------:R-:W4:Y:S04]  /*4750*/  LDL.LU R40, [R1+0x54] ;  /* 0x0000540001287983 */ /* 0x000f280000300800 */
[----:B------:R-:W4:Y:S01]  /*4760*/  LDL.LU R41, [R1+0x58] ;  /* 0x0000580001297983 */ /* 0x000f220000300800 */
[----:B------:R-:W-:Y:S02]  /*4770*/  SHF.R.U32.HI R22, RZ, 0x5, R59 ;  /* 0x00000005ff167819 */ /* 0x000fe4000001163b */
[----:B--2---:R-:W-:-:S04]  /*4780*/  SHF.R.S32.HI R14, RZ, 0x1f, R75 ;  /* 0x0000001fff0e7819 */ /* 0x004fc8000001144b */
[----:B------:R-:W-:Y:S02]  /*4790*/  SHF.L.U64.HI R71, R75, 0x2, R14 ;  /* 0x000000024b477819 */ /* 0x000fe4000001020e */
[----:B------:R-:W-:Y:S02]  /*47a0*/  SHF.L.U64.HI R75, R115, 0x2, R16 ;  /* 0x00000002734b7819 */ /* 0x000fe40000010210 */
[----:B---3--:R-:W-:Y:S02]  /*47b0*/  LEA R70, P0, R70, R57, 0x3 ;  /* 0x0000003946467211 */ /* 0x008fe400078018ff */
[----:B------:R-:W-:Y:S01]  /*47c0*/  SHF.R.S32.HI R16, RZ, 0x1f, R61 ;  /* 0x0000001fff107819 */ /* 0x000fe2000001143d */
[----:B------:R-:W2:Y:S03]  /*47d0*/  LDL.LU R57, [R1+0x5c] ;  /* 0x00005c0001397983 */ /* 0x000ea60000300800 */
[----:B------:R-:W-:Y:S01]  /*47e0*/  SHF.L.U64.HI R16, R61, 0x2, R16 ;  /* 0x000000023d107819 */ /* 0x000fe20000010210 */
[----:B------:R-:W3:Y:S01]  /*47f0*/  LDL.LU R44, [R1+0x60] ;  /* 0x00006000012c7983 */ /* 0x000ee20000300800 */
[----:B----4-:R-:W-:-:S03]  /*4800*/  SHF.R.S32.HI R18, RZ, 0x1f, R58 ;  /* 0x0000001fff127819 */ /* 0x010fc6000001143a */
[----:B------:R-:W4:Y:S01]  /*4810*/  LDL.LU R60, [R1+0x64] ;  /* 0x00006400013c7983 */ /* 0x000f220000300800 */
[----:B------:R-:W-:-:S03]  /*4820*/  SHF.R.S32.HI R19, RZ, 0x1f, R56 ;  /* 0x0000001fff137819 */ /* 0x000fc60000011438 */
[----:B------:R-:W4:Y:S04]  /*4830*/  LDL.LU R61, [R1+0x68] ;  /* 0x00006800013d7983 */ /* 0x000f280000300800 */
[----:B------:R-:W4:Y:S01]  /*4840*/  LDL.LU R59, [R1+0x6c] ;  /* 0x00006c00013b7983 */ /* 0x000f220000300800 */
[----:B------:R-:W-:-:S03]  /*4850*/  SHF.L.U64.HI R18, R58, 0x2, R18 ;  /* 0x000000023a127819 */ /* 0x000fc60000010212 */
[----:B------:R-:W4:Y:S01]  /*4860*/  LDL.LU R65, [R1+0x70] ;  /* 0x0000700001417983 */ /* 0x000f220000300800 */
[----:B------:R-:W-:-:S03]  /*4870*/  SHF.L.U64.HI R19, R56, 0x2, R19 ;  /* 0x0000000238137819 */ /* 0x000fc60000010213 */
[----:B------:R-:W4:Y:S04]  /*4880*/  LDL.LU R63, [R1+0x74] ;  /* 0x00007400013f7983 */ /* 0x000f280000300800 */
[----:B------:R-:W4:Y:S04]  /*4890*/  LDL.LU R58, [R1+0x78] ;  /* 0x00007800013a7983 */ /* 0x000f280000300800 */
[----:B------:R-:W4:Y:S04]  /*48a0*/  LDL.LU R56, [R1+0x7c] ;  /* 0x00007c0001387983 */ /* 0x000f280000300800 */
[----:B------:R-:W4:Y:S04]  /*48b0*/  LDL.LU R76, [R1+0x80] ;  /* 0x00008000014c7983 */ /* 0x000f280000300800 */
[----:B------:R-:W4:Y:S04]  /*48c0*/  LDL.LU R77, [R1+0x84] ;  /* 0x00008400014d7983 */ /* 0x000f280000300800 */
[----:B------:R-:W4:Y:S04]  /*48d0*/  LDL.LU R119, [R1+0x88] ;  /* 0x0000880001777983 */ /* 0x000f280000300800 */
[----:B------:R-:W4:Y:S01]  /*48e0*/  LDL.LU R120, [R1+0x8c] ;  /* 0x00008c0001787983 */ /* 0x000f220000300800 */
[----:B------:R-:W-:Y:S01]  /*48f0*/  USHF.R.S32.HI UR14, URZ, 0x1f, UR6 ;  /* 0x0000001f3f0e7899 */ /* 0x000fe20008011406 */
[----:B------:R-:W-:-:S02]  /*4900*/  SHF.R.S32.HI R15, RZ, 0x1f, R116 ;  /* 0x0000001fff0f7819 */ /* 0x000fc40000011474 */
[----:B------:R-:W-:Y:S01]  /*4910*/  SHF.R.S32.HI R17, RZ, 0x1f, R118 ;  /* 0x0000001fff117819 */ /* 0x000fe20000011476 */
[----:B------:R-:W-:Y:S01]  /*4920*/  IMAD.U32 R21, RZ, RZ, UR6 ;  /* 0x00000006ff157e24 */ /* 0x000fe2000f8e00ff */
[----:B------:R-:W-:Y:S01]  /*4930*/  SHF.L.U64.HI R74, R116, 0x2, R15 ;  /* 0x00000002744a7819 */ /* 0x000fe2000001020f */
[----:B------:R-:W-:Y:S01]  /*4940*/  IMAD.U32 R20, RZ, RZ, UR14 ;  /* 0x0000000eff147e24 */ /* 0x000fe2000f8e00ff */
[----:B------:R-:W-:Y:S01]  /*4950*/  SHF.L.U64.HI R15, R118, 0x2, R17 ;  /* 0x00000002760f7819 */ /* 0x000fe20000010211 */
[----:B------:R-:W-:Y:S01]  /*4960*/  USHF.R.S32.HI UR16, URZ, 0x1f, UR11 ;  /* 0x0000001f3f107899 */ /* 0x000fe2000801140b */
[----:B------:R-:W-:Y:S01]  /*4970*/  SHF.R.S32.HI R17, RZ, 0x1f, R43 ;  /* 0x0000001fff117819 */ /* 0x000fe2000001142b */
[----:B------:R-:W-:Y:S01]  /*4980*/  USHF.L.U32 UR9, UR11, 0x3, URZ ;  /* 0x000000030b097899 */ /* 0x000fe2000800063f */
[----:B------:R-:W-:Y:S01]  /*4990*/  R2UR UR7, R22 ;  /* 0x00000000160772ca */ /* 0x000fe200000e0000 */
[----:B------:R-:W-:Y:S01]  /*49a0*/  USHF.L.U64.HI UR10, UR11, 0x3, UR16 ;  /* 0x000000030b0a7899 */ /* 0x000fe20008010210 */
[----:B------:R-:W-:-:S02]  /*49b0*/  SHF.L.U64.HI R17, R43, 0x2, R17 ;  /* 0x000000022b117819 */ /* 0x000fc40000010211 */
[----:B------:R-:W-:Y:S02]  /*49c0*/  LEA.HI.X R71, R21, R71, R20, 0x3, P0 ;  /* 0x0000004715477211 */ /* 0x000fe400000f1c14 */
[----:B------:R-:W-:Y:S02]  /*49d0*/  SHF.R.S32.HI R43, RZ, 0x1f, R42 ;  /* 0x0000001fff2b7819 */ /* 0x000fe4000001142a */
[----:B------:R-:W-:Y:S02]  /*49e0*/  SHF.R.S32.HI R45, RZ, 0x1f, R40 ;  /* 0x0000001fff2d7819 */ /* 0x000fe40000011428 */
[----:B------:R-:W-:Y:S02]  /*49f0*/  SHF.R.S32.HI R47, RZ, 0x1f, R41 ;  /* 0x0000001fff2f7819 */ /* 0x000fe40000011429 */
[----:B------:R-:W-:Y:S02]  /*4a00*/  LEA R67, P0, R42, UR9, 0x2 ;  /* 0x000000092a437c11 */ /* 0x000fe4000f8010ff */
[----:B------:R-:W-:-:S02]  /*4a10*/  LEA R20, P1, R40, UR9, 0x2 ;  /* 0x0000000928147c11 */ /* 0x000fc4000f8210ff */
[C---:B------:R-:W-:Y:S02]  /*4a20*/  LEA R21, P2, R41.reuse, UR9, 0x2 ;  /* 0x0000000929157c11 */ /* 0x040fe4000f8410ff */
[----:B------:R-:W-:Y:S02]  /*4a30*/  LEA.HI.X R43, R42, UR10, R43, 0x2, P0 ;  /* 0x0000000a2a2b7c11 */ /* 0x000fe400080f142b */
[----:B------:R-:W-:Y:S02]  /*4a40*/  LEA.HI.X R45, R40, UR10, R45, 0x2, P1 ;  /* 0x0000000a282d7c11 */ /* 0x000fe400088f142d */
[----:B------:R-:W-:Y:S01]  /*4a50*/  LEA.HI.X R47, R41, UR10, R47, 0x2, P2 ;  /* 0x0000000a292f7c11 */ /* 0x000fe200090f142f */
[----:B------:R-:W-:Y:S01]  /*4a60*/  IMAD R92, R121, UR18, RZ ;  /* 0x00000012795c7c24 */ /* 0x000fe2000f8e02ff */
[----:B------:R-:W-:Y:S01]  /*4a70*/  LOP3.LUT R121, R0, 0x4c, RZ, 0xfc, !PT ;  /* 0x0000004c00797812 */ /* 0x000fe200078efcff */
[----:B------:R-:W-:Y:S01]  /*4a80*/  IMAD R91, R122, UR18, RZ ;  /* 0x000000127a5b7c24 */ /* 0x000fe2000f8e02ff */
[----:B------:R-:W-:Y:S01]  /*4a90*/  LOP3.LUT R122, R0, 0x48, RZ, 0xfc, !PT ;  /* 0x00000048007a7812 */ /* 0x000fe200078efcff */
[----:B------:R-:W-:Y:S01]  /*4aa0*/  IMAD R90, R104, UR18, RZ ;  /* 0x00000012685a7c24 */ /* 0x000fe2000f8e02ff */
[C---:B------:R-:W-:Y:S01]  /*4ab0*/  LOP3.LUT R104, R0.reuse, 0x44, RZ, 0xfc, !PT ;  /* 0x0000004400687812 */ /* 0x040fe200078efcff */
[----:B------:R-:W-:Y:S01]  /*4ac0*/  IMAD R89, R105, UR18, RZ ;  /* 0x0000001269597c24 */ /* 0x000fe2000f8e02ff */
[----:B------:R-:W-:-:S02]  /*4ad0*/  LOP3.LUT R105, R0, 0x40, RZ, 0xfc, !PT ;  /* 0x0000004000697812 */ /* 0x000fc400078efcff */
[----:B------:R-:W-:Y:S02]  /*4ae0*/  SHF.R.S32.HI R14, RZ, 0x1f, R117 ;  /* 0x0000001fff0e7819 */ /* 0x000fe40000011475 */
[----:B------:R-:W-:Y:S02]  /*4af0*/  IADD3 R20, P6, R20, UR20, RZ ;  /* 0x0000001414147c10 */ /* 0x000fe4000ffde0ff */
[----:B-----5:R-:W-:Y:S02]  /*4b00*/  SHF.R.S32.HI R78, RZ, 0x1f, R5 ;  /* 0x0000001fff4e7819 */ /* 0x020fe40000011405 */
[----:B------:R-:W-:Y:S02]  /*4b10*/  SHF.R.S32.HI R79, RZ, 0x1f, R4 ;  /* 0x0000001fff4f7819 */ /* 0x000fe40000011404 */
[----:B------:R-:W-:Y:S01]  /*4b20*/  SHF.R.S32.HI R80, RZ, 0x1f, R114 ;  /* 0x0000001fff507819 */ /* 0x000fe20000011472 */
[----:B------:R-:W-:Y:S01]  /*4b30*/  IMAD R88, R121, UR18, RZ ;  /* 0x0000001279587c24 */ /* 0x000fe2000f8e02ff */
[----:B------:R-:W-:Y:S01]  /*4b40*/  SHF.L.U64.HI R14, R117, 0x2, R14 ;  /* 0x00000002750e7819 */ /* 0x000fe2000001020e */
[----:B------:R-:W-:Y:S01]  /*4b50*/  IMAD R87, R122, UR18, RZ ;  /* 0x000000127a577c24 */ /* 0x000fe2000f8e02ff */
[----:B------:R-:W-:Y:S01]  /*4b60*/  IADD3.X R45, R45, UR21, RZ, P6, !PT ;  /* 0x000000152d2d7c10 */ /* 0x000fe2000b7fe4ff */
[----:B------:R-:W-:Y:S01]  /*4b70*/  IMAD R86, R104, UR18, RZ ;  /* 0x0000001268567c24 */ /* 0x000fe2000f8e02ff */
[----:B------:R-:W-:Y:S01]  /*4b80*/  CS2R R24, SRZ ;  /* 0x0000000000187805 */ /* 0x000fe2000001ff00 */
[----:B------:R-:W-:Y:S01]  /*4b90*/  IMAD R85, R105, UR18, RZ ;  /* 0x0000001269557c24 */ /* 0x000fe2000f8e02ff */
[----:B------:R-:W-:Y:S01]  /*4ba0*/  SHF.L.U64.HI R78, R5, 0x2, R78 ;  /* 0x00000002054e7819 */ /* 0x000fe2000001024e */
[----:B------:R-:W-:Y:S01]  /*4bb0*/  IMAD R84, R123, UR18, RZ ;  /* 0x000000127b547c24 */ /* 0x000fe2000f8e02ff */
[----:B------:R-:W-:Y:S01]  /*4bc0*/  SHF.L.U64.HI R79, R4, 0x2, R79 ;  /* 0x00000002044f7819 */ /* 0x000fe2000001024f */
[----:B------:R-:W-:Y:S01]  /*4bd0*/  IMAD R83, R124, UR18, RZ ;  /* 0x000000127c537c24 */ /* 0x000fe2000f8e02ff */
[----:B------:R-:W-:Y:S01]  /*4be0*/  SHF.L.U64.HI R80, R114, 0x2, R80 ;  /* 0x0000000272507819 */ /* 0x000fe20000010250 */
[----:B------:R-:W-:Y:S01]  /*4bf0*/  IMAD R82, R72, UR18, RZ ;  /* 0x0000001248527c24 */ /* 0x000fe2000f8e02ff */
[----:B------:R-:W-:Y:S01]  /*4c00*/  CS2R R26, SRZ ;  /* 0x00000000001a7805 */ /* 0x000fe2000001ff00 */
[----:B------:R-:W-:Y:S01]  /*4c10*/  IMAD R81, R73, UR18, RZ ;  /* 0x0000001249517c24 */ /* 0x000fe2000f8e02ff */
[----:B------:R-:W-:-:S02]  /*4c20*/  CS2R R28, SRZ ;  /* 0x00000000001c7805 */ /* 0x000fc4000001ff00 */
[----:B------:R-:W-:Y:S02]  /*4c30*/  CS2R R30, SRZ ;  /* 0x00000000001e7805 */ /* 0x000fe4000001ff00 */
[----:B------:R-:W-:Y:S02]  /*4c40*/  CS2R R32, SRZ ;  /* 0x0000000000207805 */ /* 0x000fe4000001ff00 */
[----:B------:R-:W-:Y:S02]  /*4c50*/  CS2R R34, SRZ ;  /* 0x0000000000227805 */ /* 0x000fe4000001ff00 */
[----:B------:R-:W-:Y:S02]  /*4c60*/  CS2R R36, SRZ ;  /* 0x0000000000247805 */ /* 0x000fe4000001ff00 */
[----:B------:R-:W-:Y:S01]  /*4c70*/  CS2R R38, SRZ ;  /* 0x0000000000267805 */ /* 0x000fe2000001ff00 */
[----:B------:R-:W-:Y:S01]  /*4c80*/  UMOV UR15, 0x1 ;  /* 0x00000001000f7882 */ /* 0x000fe20000000000 */
[----:B--2---:R-:W-:-:S02]  /*4c90*/  SHF.R.S32.HI R49, RZ, 0x1f, R57 ;  /* 0x0000001fff317819 */ /* 0x004fc40000011439 */
[C---:B------:R-:W-:Y:S02]  /*4ca0*/  LEA R22, P3, R57.reuse, UR9, 0x2 ;  /* 0x0000000939167c11 */ /* 0x040fe4000f8610ff */
[----:B---3--:R-:W-:Y:S02]  /*4cb0*/  SHF.R.S32.HI R51, RZ, 0x1f, R44 ;  /* 0x0000001fff337819 */ /* 0x008fe4000001142c */
[----:B------:R-:W-:Y:S02]  /*4cc0*/  LEA.HI.X R49, R57, UR10, R49, 0x2, P3 ;  /* 0x0000000a39317c11 */ /* 0x000fe400098f1431 */
[----:B----4-:R-:W-:Y:S02]  /*4cd0*/  SHF.R.S32.HI R53, RZ, 0x1f, R60 ;  /* 0x0000001fff357819 */ /* 0x010fe4000001143c */
[----:B------:R-:W-:Y:S02]  /*4ce0*/  LEA R23, P0, R44, UR9, 0x2 ;  /* 0x000000092c177c11 */ /* 0x000fe4000f8010ff */
[----:B------:R-:W-:-:S02]  /*4cf0*/  SHF.R.S32.HI R55, RZ, 0x1f, R61 ;  /* 0x0000001fff377819 */ /* 0x000fc4000001143d */
[----:B------:R-:W-:Y:S02]  /*4d00*/  LEA R40, P1, R60, UR9, 0x2 ;  /* 0x000000093c287c11 */ /* 0x000fe4000f8210ff */
[----:B------:R-:W-:Y:S02]  /*4d10*/  SHF.R.S32.HI R57, RZ, 0x1f, R59 ;  /* 0x0000001fff397819 */ /* 0x000fe4000001143b */
[----:B------:R-:W-:Y:S02]  /*4d20*/  LEA R41, P2, R61, UR9, 0x2 ;  /* 0x000000093d297c11 */ /* 0x000fe4000f8410ff */
[----:B------:R-:W-:Y:S02]  /*4d30*/  LEA R42, P3, R59, UR9, 0x2 ;  /* 0x000000093b2a7c11 */ /* 0x000fe4000f8610ff */
[----:B------:R-:W-:Y:S02]  /*4d40*/  LEA.HI.X R51, R44, UR10, R51, 0x2, P0 ;  /* 0x0000000a2c337c11 */ /* 0x000fe400080f1433 */
[----:B------:R-:W-:-:S02]  /*4d50*/  LEA.HI.X R53, R60, UR10, R53, 0x2, P1 ;  /* 0x0000000a3c357c11 */ /* 0x000fc400088f1435 */
[----:B------:R-:W-:Y:S02]  /*4d60*/  LEA.HI.X R55, R61, UR10, R55, 0x2, P2 ;  /* 0x0000000a3d377c11 */ /* 0x000fe400090f1437 */
[----:B------:R-:W-:Y:S02]  /*4d70*/  LEA.HI.X R57, R59, UR10, R57, 0x2, P3 ;  /* 0x0000000a3b397c11 */ /* 0x000fe400098f1439 */
[----:B------:R-:W-:Y:S02]  /*4d80*/  SHF.R.S32.HI R59, RZ, 0x1f, R65 ;  /* 0x0000001fff3b7819 */ /* 0x000fe40000011441 */
[----:B------:R-:W-:Y:S02]  /*4d90*/  SHF.R.S32.HI R61, RZ, 0x1f, R63 ;  /* 0x0000001fff3d7819 */ /* 0x000fe4000001143f */
[----:B------:R-:W-:Y:S02]  /*4da0*/  LEA R44, P0, R65, UR9, 0x2 ;  /* 0x00000009412c7c11 */ /* 0x000fe4000f8010ff */
[----:B------:R-:W-:-:S02]  /*4db0*/  LEA R46, P1, R63, UR9, 0x2 ;  /* 0x000000093f2e7c11 */ /* 0x000fc4000f8210ff */
[----:B------:R-:W-:Y:S02]  /*4dc0*/  SHF.R.S32.HI R60, RZ, 0x1f, R58 ;  /* 0x0000001fff3c7819 */ /* 0x000fe4000001143a */
[----:B------:R-:W-:Y:S02]  /*4dd0*/  SHF.R.S32.HI R62, RZ, 0x1f, R56 ;  /* 0x0000001fff3e7819 */ /* 0x000fe40000011438 */
[----:B------:R-:W-:Y:S02]  /*4de0*/  LEA R48, P2, R58, UR9, 0x2 ;  /* 0x000000093a307c11 */ /* 0x000fe4000f8410ff */
[----:B------:R-:W-:Y:S02]  /*4df0*/  LEA R50, P3, R56, UR9, 0x2 ;  /* 0x0000000938327c11 */ /* 0x000fe4000f8610ff */
[----:B------:R-:W-:Y:S02]  /*4e00*/  LEA.HI.X R59, R65, UR10, R59, 0x2, P0 ;  /* 0x0000000a413b7c11 */ /* 0x000fe400080f143b */
[----:B------:R-:W-:-:S02]  /*4e10*/  LEA.HI.X R61, R63, UR10, R61, 0x2, P1 ;  /* 0x0000000a3f3d7c11 */ /* 0x000fc400088f143d */
[----:B------:R-:W-:Y:S02]  /*4e20*/  SHF.R.S32.HI R63, RZ, 0x1f, R76 ;  /* 0x0000001fff3f7819 */ /* 0x000fe4000001144c */
[----:B------:R-:W-:Y:S02]  /*4e30*/  SHF.R.S32.HI R64, RZ, 0x1f, R77 ;  /* 0x0000001fff407819 */ /* 0x000fe4000001144d */
[----:B------:R-:W-:Y:S02]  /*4e40*/  LEA R52, P0, R76, UR9, 0x2 ;  /* 0x000000094c347c11 */ /* 0x000fe4000f8010ff */
[----:B------:R-:W-:Y:S02]  /*4e50*/  LEA R54, P1, R77, UR9, 0x2 ;  /* 0x000000094d367c11 */ /* 0x000fe4000f8210ff */
[----:B------:R-:W-:Y:S02]  /*4e60*/  LEA.HI.X R60, R58, UR10, R60, 0x2, P2 ;  /* 0x0000000a3a3c7c11 */ /* 0x000fe400090f143c */
[----:B------:R-:W-:-:S02]  /*4e70*/  LEA.HI.X R62, R56, UR10, R62, 0x2, P3 ;  /* 0x0000000a383e7c11 */ /* 0x000fc400098f143e */
[----:B------:R-:W-:Y:S02]  /*4e80*/  IADD3 R23, P4, R23, UR20, RZ ;  /* 0x0000001417177c10 */ /* 0x000fe4000ff9e0ff */
[----:B------:R-:W-:Y:S02]  /*4e90*/  SHF.R.S32.HI R65, RZ, 0x1f, R119 ;  /* 0x0000001fff417819 */ /* 0x000fe40000011477 */
[----:B------:R-:W-:Y:S02]  /*4ea0*/  LEA R56, P2, R119, UR9, 0x2 ;  /* 0x0000000977387c11 */ /* 0x000fe4000f8410ff */
[----:B------:R-:W-:Y:S02]  /*4eb0*/  LEA.HI.X R63, R76, UR10, R63, 0x2, P0 ;  /* 0x0000000a4c3f7c11 */ /* 0x000fe400080f143f */
[----:B------:R-:W-:Y:S02]  /*4ec0*/  LEA.HI.X R64, R77, UR10, R64, 0x2, P1 ;  /* 0x0000000a4d407c11 */ /* 0x000fe400088f1440 */
[----:B------:R-:W-:-:S02]  /*4ed0*/  SHF.R.S32.HI R66, RZ, 0x1f, R120 ;  /* 0x0000001fff427819 */ /* 0x000fc40000011478 */
[----:B------:R-:W-:Y:S02]  /*4ee0*/  LEA R58, P3, R120, UR9, 0x2 ;  /* 0x00000009783a7c11 */ /* 0x000fe4000f8610ff */
[C---:B------:R-:W-:Y:S02]  /*4ef0*/  LOP3.LUT R76, R0.reuse, 0x7c, RZ, 0xfc, !PT ;  /* 0x0000007c004c7812 */ /* 0x040fe400078efcff */
[----:B------:R-:W-:Y:S02]  /*4f00*/  LOP3.LUT R77, R0, 0x78, RZ, 0xfc, !PT ;  /* 0x00000078004d7812 */ /* 0x000fe400078efcff */
[----:B------:R-:W-:Y:S02]  /*4f10*/  IADD3.X R51, R51, UR21, RZ, P4, !PT ;  /* 0x0000001533337c10 */ /* 0x000fe4000a7fe4ff */
[----:B------:R-:W-:Y:S02]  /*4f20*/  LEA.HI.X R65, R119, UR10, R65, 0x2, P2 ;  /* 0x0000000a77417c11 */ /* 0x000fe400090f1441 */
[----:B------:R-:W-:-:S02]  /*4f30*/  IADD3 R48, P4, R48, UR20, RZ ;  /* 0x0000001430307c10 */ /* 0x000fc4000ff9e0ff */
[----:B------:R-:W-:Y:S02]  /*4f40*/  IADD3 R67, P2, R67, UR20, RZ ;  /* 0x0000001443437c10 */ /* 0x000fe4000ff5e0ff */
[----:B------:R-:W-:Y:S02]  /*4f50*/  IADD3 R21, P1, R21, UR20, RZ ;  /* 0x0000001415157c10 */ /* 0x000fe4000ff3e0ff */
[----:B------:R-:W-:Y:S01]  /*4f60*/  IADD3 R22, P0, R22, UR20, RZ ;  /* 0x0000001416167c10 */ /* 0x000fe2000ff1e0ff */
[----:B------:R-:W-:Y:S01]  /*4f70*/  IMAD R100, R76, UR18, RZ ;  /* 0x000000124c647c24 */ /* 0x000fe2000f8e02ff */
[----:B------:R-:W-:Y:S01]  /*4f80*/  LEA.HI.X R66, R120, UR10, R66, 0x2, P3 ;  /* 0x0000000a78427c11 */ /* 0x000fe200098f1442 */
[----:B------:R-:W-:Y:S01]  /*4f90*/  IMAD R99, R77, UR18, RZ ;  /* 0x000000124d637c24 */ /* 0x000fe2000f8e02ff */
[C---:B------:R-:W-:Y:S02]  /*4fa0*/  LOP3.LUT R119, R0.reuse, 0x74, RZ, 0xfc, !PT ;  /* 0x0000007400777812 */ /* 0x040fe400078efcff */
[----:B------:R-:W-:-:S02]  /*4fb0*/  LOP3.LUT R120, R0, 0x70, RZ, 0xfc, !PT ;  /* 0x0000007000787812 */ /* 0x000fc400078efcff */
[----:B------:R-:W-:Y:S02]  /*4fc0*/  IADD3.X R60, R60, UR21, RZ, P4, !PT ;  /* 0x000000153c3c7c10 */ /* 0x000fe4000a7fe4ff */
[C---:B------:R-:W-:Y:S02]  /*4fd0*/  LOP3.LUT R76, R0.reuse, 0x6c, RZ, 0xfc, !PT ;  /* 0x0000006c004c7812 */ /* 0x040fe400078efcff */
[----:B------:R-:W-:Y:S02]  /*4fe0*/  LOP3.LUT R77, R0, 0x68, RZ, 0xfc, !PT ;  /* 0x00000068004d7812 */ /* 0x000fe400078efcff */
[----:B------:R-:W-:Y:S02]  /*4ff0*/  IADD3.X R43, R43, UR21, RZ, P2, !PT ;  /* 0x000000152b2b7c10 */ /* 0x000fe400097fe4ff */
[----:B------:R-:W-:Y:S02]  /*5000*/  IADD3.X R47, R47, UR21, RZ, P1, !PT ;  /* 0x000000152f2f7c10 */ /* 0x000fe40008ffe4ff */
[----:B------:R-:W-:-:S02]  /*5010*/  IADD3.X R49, R49, UR21, RZ, P0, !PT ;  /* 0x0000001531317c10 */ /* 0x000fc400087fe4ff */
[----:B------:R-:W-:Y:S01]  /*5020*/  IADD3 R70, P4, R70, UR12, RZ ;  /* 0x0000000c46467c10 */ /* 0x000fe2000ff9e0ff */
[----:B------:R-:W-:Y:S01]  /*5030*/  USHF.R.S32.HI UR12, URZ, 0x1f, UR4 ;  /* 0x0000001f3f0c7899 */ /* 0x000fe20008011404 */
[----:B------:R-:W-:Y:S02]  /*5040*/  IADD3 R40, P5, R40, UR20, RZ ;  /* 0x0000001428287c10 */ /* 0x000fe4000ffbe0ff */
[----:B------:R-:W-:Y:S02]  /*5050*/  IADD3 R41, P3, R41, UR20, RZ ;  /* 0x0000001429297c10 */ /* 0x000fe4000ff7e0ff */
[----:B------:R-:W-:Y:S02]  /*5060*/  IADD3 R42, P2, R42, UR20, RZ ;  /* 0x000000142a2a7c10 */ /* 0x000fe4000ff5e0ff */
[----:B------:R-:W-:Y:S02]  /*5070*/  IADD3 R44, P1, R44, UR20, RZ ;  /* 0x000000142c2c7c10 */ /* 0x000fe4000ff3e0ff */
[----:B------:R-:W-:Y:S01]  /*5080*/  IADD3 R46, P0, R46, UR20, RZ ;  /* 0x000000142e2e7c10 */ /* 0x000fe2000ff1e0ff */
[----:B------:R-:W-:Y:S01]  /*5090*/  IMAD R98, R119, UR18, RZ ;  /* 0x0000001277627c24 */ /* 0x000fe2000f8e02ff */
[----:B------:R-:W-:Y:S01]  /*50a0*/  IADD3.X R71, R71, UR13, RZ, P4, !PT ;  /* 0x0000000d47477c10 */ /* 0x000fe2000a7fe4ff */
[----:B------:R-:W-:Y:S01]  /*50b0*/  IMAD R97, R120, UR18, RZ ;  /* 0x0000001278617c24 */ /* 0x000fe2000f8e02ff */
[----:B------:R-:W-:Y:S01]  /*50c0*/  LOP3.LUT R119, R0, 0x64, RZ, 0xfc, !PT ;  /* 0x0000006400777812 */ /* 0x000fe200078efcff */
[----:B------:R-:W-:Y:S01]  /*50d0*/  IMAD R96, R76, UR18, RZ ;  /* 0x000000124c607c24 */ /* 0x000fe2000f8e02ff */
[----:B------:R-:W-:Y:S01]  /*50e0*/  LOP3.LUT R120, R0, 0x60, RZ, 0xfc, !PT ;  /* 0x0000006000787812 */ /* 0x000fe200078efcff */
[----:B------:R-:W-:Y:S01]  /*50f0*/  IMAD R95, R77, UR18, RZ ;  /* 0x000000124d5f7c24 */ /* 0x000fe2000f8e02ff */
[----:B------:R-:W-:Y:S01]  /*5100*/  IADD3.X R53, R53, UR21, RZ, P5, !PT ;  /* 0x0000001535357c10 */ /* 0x000fe2000affe4ff */
[----:B------:R-:W-:Y:S01]  /*5110*/  ULEA.HI UR13, UR12, UR4, URZ, 0x7 ;  /* 0x000000040c0d7291 */ /* 0x000fe2000f8f383f */
[----:B------:R-:W-:-:S02]  /*5120*/  IADD3.X R55, R55, UR21, RZ, P3, !PT ;  /* 0x0000001537377c10 */ /* 0x000fc40009ffe4ff */
[----:B------:R-:W-:Y:S02]  /*5130*/  IADD3.X R57, R57, UR21, RZ, P2, !PT ;  /* 0x0000001539397c10 */ /* 0x000fe400097fe4ff */
[----:B------:R-:W-:Y:S02]  /*5140*/  IADD3.X R59, R59, UR21, RZ, P1, !PT ;  /* 0x000000153b3b7c10 */ /* 0x000fe40008ffe4ff */
[----:B------:R-:W-:Y:S02]  /*5150*/  IADD3.X R61, R61, UR21, RZ, P0, !PT ;  /* 0x000000153d3d7c10 */ /* 0x000fe400087fe4ff */
[----:B------:R-:W-:Y:S02]  /*5160*/  IADD3 R50, P5, R50, UR20, RZ ;  /* 0x0000001432327c10 */ /* 0x000fe4000ffbe0ff */
[----:B------:R-:W-:Y:S02]  /*5170*/  IADD3 R52, P3, R52, UR20, RZ ;  /* 0x0000001434347c10 */ /* 0x000fe4000ff7e0ff */
[----:B------:R-:W-:-:S02]  /*5180*/  IADD3 R54, P2, R54, UR20, RZ ;  /* 0x0000001436367c10 */ /* 0x000fc4000ff5e0ff */
[----:B------:R-:W-:Y:S02]  /*5190*/  IADD3 R56, P1, R56, UR20, RZ ;  /* 0x0000001438387c10 */ /* 0x000fe4000ff3e0ff */
[----:B------:R-:W-:Y:S02]  /*51a0*/  IADD3 R58, P0, R58, UR20, RZ ;  /* 0x000000143a3a7c10 */ /* 0x000fe4000ff1e0ff */
[----:B------:R-:W-:Y:S02]  /*51b0*/  SHF.R.S32.HI R76, RZ, 0x1f, R7 ;  /* 0x0000001fff4c7819 */ /* 0x000fe40000011407 */
[----:B------:R-:W-:Y:S01]  /*51c0*/  SHF.R.S32.HI R77, RZ, 0x1f, R6 ;  /* 0x0000001fff4d7819 */ /* 0x000fe20000011406 */
[----:B------:R-:W-:Y:S01]  /*51d0*/  USHF.R.S32.HI UR13, URZ, 0x7, UR13 ;  /* 0x000000073f0d7899 */ /* 0x000fe2000801140d */
[----:B------:R-:W-:Y:S01]  /*51e0*/  IMAD R94, R119, UR18, RZ ;  /* 0x00000012775e7c24 */ /* 0x000fe2000f8e02ff */
[----:B------:R-:W-:Y:S01]  /*51f0*/  IADD3.X R62, R62, UR21, RZ, P5, !PT ;  /* 0x000000153e3e7c10 */ /* 0x000fe2000affe4ff */
[----:B------:R-:W-:Y:S01]  /*5200*/  IMAD R93, R120, UR18, RZ ;  /* 0x00000012785d7c24 */ /* 0x000fe2000f8e02ff */
[----:B------:R-:W-:Y:S01]  /*5210*/  IADD3.X R63, R63, UR21, RZ, P3, !PT ;  /* 0x000000153f3f7c10 */ /* 0x000fe20009ffe4ff */
[----:B------:R-:W-:Y:S01]  /*5220*/  UIADD3 UR9, UR8, -0x100, URZ ;  /* 0xffffff0008097890 */ /* 0x000fe2000fffe03f */
[----:B------:R-:W-:-:S02]  /*5230*/  IADD3.X R64, R64, UR21, RZ, P2, !PT ;  /* 0x0000001540407c10 */ /* 0x000fc400097fe4ff */
[----:B------:R-:W-:Y:S02]  /*5240*/  IADD3.X R65, R65, UR21, RZ, P1, !PT ;  /* 0x0000001541417c10 */ /* 0x000fe40008ffe4ff */
[----:B------:R-:W-:Y:S02]  /*5250*/  IADD3.X R66, R66, UR21, RZ, P0, !PT ;  /* 0x0000001542427c10 */ /* 0x000fe400087fe4ff */
[----:B------:R-:W-:Y:S02]  /*5260*/  SHF.L.U64.HI R76, R7, 0x2, R76 ;  /* 0x00000002074c7819 */ /* 0x000fe4000001024c */
[----:B------:R-:W-:Y:S01]  /*5270*/  SHF.L.U64.HI R77, R6, 0x2, R77 ;  /* 0x00000002064d7819 */ /* 0x000fe2000001024d */
[----:B------:R-:W-:Y:S02]  /*5280*/  USHF.L.U32 UR8, UR11, 0x2, URZ ;  /* 0x000000020b087899 */ /* 0x000fe4000800063f */
[----:B------:R-:W-:Y:S01]  /*5290*/  USHF.L.U64.HI UR12, UR6, 0x2, UR14 ;  /* 0x00000002060c7899 */ /* 0x000fe2000801020e */
[----:B------:R-:W-:Y:S01]  /*52a0*/  UMOV UR10, 0xffffffff ;  /* 0xffffffff000a7882 */ /* 0x000fe20000000000 */
[----:B------:R-:W-:-:S02]  /*52b0*/  USHF.L.U64.HI UR11, UR11, 0x2, UR16 ;  /* 0x000000020b0b7899 */ /* 0x000fc40008010210 */
[----:B------:R-:W-:Y:S01]  /*52c0*/  UIADD3 UR14, UR13, -0x2, URZ ;  /* 0xfffffffe0d0e7890 */ /* 0x000fe2000fffe03f */
[----:B------:R-:W-:-:S11]  /*52d0*/  UMOV UR4, URZ ;  /* 0x0000003f00047c82 */ /* 0x000fd60008000000 */
.L_x_1:
[----:B------:R-:W-:Y:S01]  /*52e0*/  UIADD3 UR10, UR10, 0x1, URZ ;  /* 0x000000010a0a7890 */ /* 0x000fe2000fffe03f */
[----:B------:R-:W-:-:S04]  /*52f0*/  DEPBAR.LE SB0, 0x2 ;  /* 0x000080800000791a */ /* 0x000fc80000000000 */
[----:B------:R-:W-:Y:S01]  /*5300*/  BAR.SYNC.DEFER_BLOCKING 0x0 ;  /* 0x0000000000007b1d */ /* 0x000fe20000010000 */
[----:B------:R-:W-:Y:S01]  /*5310*/  UISETP.GT.AND UP0, UPT, UR10, 0x2, UPT ;  /* 0x000000020a00788c */ /* 0x000fe2000bf04270 */
[C---:B------:R-:W-:Y:S01]  /*5320*/  ISETP.GE.AND P0, PT, R0.reuse, UR9, PT ;  /* 0x0000000900007c0c */ /* 0x040fe2000bf06270 */
[----:B------:R-:W-:Y:S01]  /*5330*/  USHF.L.U32 UR16, UR7, 0x7, URZ ;  /* 0x0000000707107899 */ /* 0x000fe2000800063f */
[----:B------:R-:W-:Y:S01]  /*5340*/  LOP3.LUT R104, R0, 0x20, RZ, 0xfc, !PT ;  /* 0x0000002000687812 */ /* 0x000fe200078efcff */
[----:B------:R-:W-:Y:S01]  /*5350*/  USEL UR10, UR10, URZ, !UP0 ;  /* 0x0000003f0a0a7287 */ /* 0x000fe2000c000000 */
[----:B------:R-:W-:Y:S01]  /*5360*/  SEL R72, RZ, 0x4, P0 ;  /* 0x00000004ff487807 */ /* 0x000fe20000000000 */
[----:B------:R-:W-:Y:S01]  /*5370*/  USHF.L.U32 UR19, UR7, 0x5, URZ ;  /* 0x0000000507137899 */ /* 0x000fe2000800063f */
[----:B------:R-:W-:Y:S01]  /*5380*/  LOP3.LUT R105, R3, 0x10, RZ, 0x3c, !PT ;  /* 0x0000001003697812 */ /* 0x000fe200078e3cff */
[----:B------:R-:W-:Y:S02]  /*5390*/  ULEA UR17, UR10, UR5, 0xf ;  /* 0x000000050a117291 */ /* 0x000fe4000f8e783f */
[----:B------:R-:W-:-:S02]  /*53a0*/  ULOP3.LUT UR18, UR16, 0x200, URZ, 0xc0, !UPT ;  /* 0x0000020010127892 */ /* 0x000fc4000f8ec03f */
[----:B------:R-:W-:Y:S02]  /*53b0*/  ULOP3.LUT UR19, UR19, 0x100, URZ, 0xc0, !UPT ;  /* 0x0000010013137892 */ /* 0x000fe4000f8ec03f */
[----:B------:R-:W-:Y:S02]  /*53c0*/  ULEA UR16, UR10, UR5, 0x10 ;  /* 0x000000050a107291 */ /* 0x000fe4000f8e803f */
[----:B------:R-:W-:Y:S02]  /*53d0*/  UIADD3 UR17, UR17, 0x30000, URZ ;  /* 0x0003000011117890 */ /* 0x000fe4000fffe03f */
[----:B------:R-:W-:Y:S02]  /*53e0*/  ULEA.HI UR16, UR16, UR18, URZ, 0x1c ;  /* 0x0000001210107291 */ /* 0x000fe4000f8fe03f */
[----:B------:R-:W-:Y:S02]  /*53f0*/  ULEA.HI UR17, UR17, UR19, URZ, 0x1c ;  /* 0x0000001311117291 */ /* 0x000fe4000f8fe03f */
[----:B------:R-:W-:Y:S01]  /*5400*/  ULOP3.LUT UR16, UR16, 0x3fff, URZ, 0xc0, !UPT ;  /* 0x00003fff10107892 */ /* 0x000fe2000f8ec03f */
[----:B------:R-:W-:Y:S01]  /*5410*/  WARPGROUP.ARRIVE ;  /* 0x00000000000079c5 */ /* 0x000fe20000000000 */
[----:B------:R-:W-:Y:S01]  /*5420*/  ULOP3.LUT UR18, UR17, 0x3fff, URZ, 0xc0, !UPT ;  /* 0x00003fff11127892 */ /* 0x000fe2000f8ec03f */
[----:B------:R-:W-:-:S02]  /*5430*/  UMOV UR19, 0x40000040 ;  /* 0x4000004000137882 */ /* 0x000fc40000000000 */
[----:B------:R-:W-:Y:S01]  /*5440*/  UMOV UR17, 0x40000040 ;  /* 0x4000004000117882 */ /* 0x000fe20000000000 */
[----:B------:R-:W-:Y:S02]  /*5450*/  UIADD3 UR20, UP1, UR18, 0x2, URZ ;  /* 0x0000000212147890 */ /* 0x000fe4000ff3e03f */
[----:B------:R-:W-:-:S03]  /*5460*/  UIADD3 UR15, UR15, 0x1, URZ ;  /* 0x000000010f0f7890 */ /* 0x000fc6000fffe03f */
[----:B------:R-:W-:Y:S01]  /*5470*/  HGMMA.64x32x8.F32.TF32 R24, gdesc[UR16], R24 ;  /* 0x04600000101879f0 */ /* 0x000fe20008702818 */
[----:B------:R-:W-:Y:S01]  /*5480*/  UIADD3 UR19, UP0, UR16, 0x2, URZ ;  /* 0x0000000210137890 */ /* 0x000fe2000ff1e03f */
[----:B------:R-:W-:Y:S02]  /*5490*/  UMOV UR17, URZ ;  /* 0x0000003f00117c82 */ /* 0x000fe40008000000 */
[----:B------:R-:W-:Y:S01]  /*54a0*/  UMOV UR16, URZ ;  /* 0x0000003f00107c82 */ /* 0x000fe20008000000 */
[----:B------:R-:W-:Y:S02]  /*54b0*/  UIADD3.X UR21, UR17, 0x40000040, URZ, UP1, !UPT ;  /* 0x4000004011157890 */ /* 0x000fe40008ffe43f */
[----:B------:R-:W-:Y:S02]  /*54c0*/  UIADD3.X UR18, UR16, 0x40000040, URZ, UP0, !UPT ;  /* 0x4000004010127890 */ /* 0x000fe400087fe43f */
[----:B------:R-:W-:Y:S01]  /*54d0*/  UISETP.GE.AND UP1, UPT, UR4, UR14, UPT ;  /* 0x0000000e0400728c */ /* 0x000fe2000bf26270 */
[----:B------:R-:W-:-:S02]  /*54e0*/  UMOV UR16, UR19 ;  /* 0x0000001300107c82 */ /* 0x000fc40008000000 */
[----:B------:R-:W-:Y:S01]  /*54f0*/  UMOV UR19, UR21 ;  /* 0x0000001500137c82 */ /* 0x000fe20008000000 */
[----:B------:R-:W-:Y:S01]  /*5500*/  UISETP.GT.AND UP0, UPT, UR15, 0x2, UPT ;  /* 0x000000020f00788c */ /* 0x000fe2000bf04270 */
[----:B------:R-:W-:Y:S01]  /*5510*/  UMOV UR17, UR18 ;  /* 0x0000001200117c82 */ /* 0x000fe20008000000 */
[----:B------:R-:W-:Y:S01]  /*5520*/  UMOV UR18, UR20 ;  /* 0x0000001400127c82 */ /* 0x000fe20008000000 */
[----:B------:R-:W-:Y:S01]  /*5530*/  UIADD3.64 UR20, UR16, 0x2, URZ ;  /* 0x0000000210147897 */ /* 0x000fe2000fffe03f */
[----:B------:R-:W-:Y:S01]  /*5540*/  PLOP3.LUT P1, PT, PT, PT, UP1, 0x40, 0x0 ;  /* 0x000000000000781c */ /* 0x000fe20003f2e818 */
[----:B------:R-:W-:Y:S02]  /*5550*/  UIADD3.64 UR22, UR18, 0x2, URZ ;  /* 0x0000000212167897 */ /* 0x000fe4000fffe03f */
[----:B------:R-:W-:Y:S01]  /*5560*/  USEL UR15, UR15, URZ, !UP0 ;  /* 0x0000003f0f0f7287 */ /* 0x000fe2000c000000 */
[----:B------:R-:W-:Y:S01]  /*5570*/  SEL R72, R72, RZ, P1 ;  /* 0x000000ff48487207 */ /* 0x000fe20000800000 */
[----:B------:R-:W-:-:S03]  /*5580*/  UIADD3 UR4, UR4, 0x1, URZ ;  /* 0x0000000104047890 */ /* 0x000fc6000fffe03f */
[----:B------:R-:W-:Y:S01]  /*5590*/  ISETP.NE.U32.AND P0, PT, R72, RZ, PT ;  /* 0x000000ff4800720c */ /* 0x000fe20003f05070 */
[----:B------:R-:W-:Y:S01]  /*55a0*/  UISETP.NE.U32.AND UP0, UPT, UR13, UR4, UPT ;  /* 0x000000040d00728c */ /* 0x000fe2000bf05070 */
[----:B------:R-:W-:-:S05]  /*55b0*/  LEA R72, P1, R114, R70, 0x2 ;  /* 0x0000004672487211 */ /* 0x000fca00078210ff */
[----:B------:R-:W-:Y:S01]  /*55c0*/  IMAD.X R73, R71, 0x1, R80, P1 ;  /* 0x0000000147497824 */ /* 0x000fe200008e0650 */
[----:B------:R-:W-:Y:S01]  /*55d0*/  PLOP3.LUT P1, PT, PT, PT, UP1, 0x40, 0x0 ;  /* 0x000000000000781c */ /* 0x000fe20003f2e818 */
[----:B------:R-:W-:Y:S04]  /*55e0*/  HGMMA.64x32x8.F32.TF32 R24, gdesc[UR16], R24 ;  /* 0x04600000101879f0 */ /* 0x000fe80008702818 */
[----:B------:R-:W-:Y:S01]  /*55f0*/  HGMMA.64x32x8.F32.TF32 R24, gdesc[UR20], R24 ;  /* 0x04600000141879f0 */ /* 0x000fe20008702818 */
[----:B------:R-:W-:Y:S02]  /*5600*/  UIADD3.64 UR20, UR16, 0x4, URZ ;  /* 0x0000000410147897 */ /* 0x000fe4000fffe03f */
[----:B------:R-:W-:-:S09]  /*5610*/  UIADD3.64 UR22, UR18, 0x4, URZ ;  /* 0x0000000412167897 */ /* 0x000fd2000fffe03f */
        /* <DEDUP_REMOVED lines=32> */
[----:B------:R-:W-:Y:S02]  /*5820*/  UIADD3.64 UR22, UR18, 0x602, URZ ;  /* 0x0000060212167897 */ /* 0x000fe4000fffe03f */
[----:B------:R-:W-:Y:S02]  /*5830*/  UIADD3.64 UR16, UR16, 0xc04, URZ ;  /* 0x00000c0410107897 */ /* 0x000fe4000fffe03f */
[----:B------:R-:W-:-:S05]  /*5840*/  UIADD3.64 UR18, UR18, 0x604, URZ ;  /* 0x0000060412127897 */ /* 0x000fca000fffe03f */
[----:B------:R-:W-:Y:S04]  /*5850*/  HGMMA.64x32x8.F32.TF32 R24, gdesc[UR20], R24 ;  /* 0x04600000141879f0 */ /* 0x000fe80008702818 */
[----:B------:R-:W-:Y:S01]  /*5860*/  HGMMA.64x32x8.F32.TF32 R24, gdesc[UR16], R24, gsb0 ;  /* 0x04600000101879f0 */ /* 0x000fe20008002818 */
[----:B------:R-:W-:-:S06]  /*5870*/  ULEA UR16, UR15, UR5, 0x10 ;  /* 0x000000050f107291 */ /* 0x000fcc000f8e803f */
[----:B------:R-:W-:Y:S01]  /*5880*/  VIADD R101, R3, UR16 ;  /* 0x0000001003657c36 */ /* 0x000fe20008000000 */
[----:B------:R-:W-:Y:S02]  /*5890*/  WARPGROUP.DEPBAR.LE gsb0, 0x1 ;  /* 0x00008000000079c5 */ /* 0x000fe40000010100 */
[----:B------:R-:W-:Y:S06]  /*58a0*/  BAR.SYNC.DEFER_BLOCKING 0x0 ;  /* 0x0000000000007b1d */ /* 0x000fec0000010000 */
[----:B------:R-:W-:Y:S01]  /*58b0*/  @!PT LDS RZ, [RZ] ;  /* 0x00000000fffff984 */ /* 0x000fe20000000800 */
[----:B------:R-:W-:Y:S01]  /*58c0*/  @!PT LDS RZ, [RZ] ;  /* 0x00000000fffff984 */ /* 0x000fe20000000800 */
[----:B------:R-:W-:Y:S01]  /*58d0*/  @!PT LDS RZ, [RZ] ;  /* 0x00000000fffff984 */ /* 0x000fe20000000800 */
[----:B------:R1:W-:Y:S01]  /*58e0*/  LDGSTS.E [R101], desc[UR24][R72.64], P0 ;  /* 0x0000000048657fae */ /* 0x0003e20008121858 */
[----:B------:R-:W-:-:S02]  /*58f0*/  ISETP.GE.AND P0, PT, R104, UR9, PT ;  /* 0x0000000968007c0c */ /* 0x000fc4000bf06270 */
[----:B------:R-:W-:Y:S02]  /*5900*/  LOP3.LUT R104, R0, 0x40, RZ, 0xfc, !PT ;  /* 0x0000004000687812 */ /* 0x000fe400078efcff */
[----:B-1----:R-:W-:-:S04]  /*5910*/  SEL R72, RZ, 0x4, P0 ;  /* 0x00000004ff487807 */ /* 0x002fc80000000000 */
[----:B------:R-:W-:-:S04]  /*5920*/  SEL R72, R72, RZ, P1 ;  /* 0x000000ff48487207 */ /* 0x000fc80000800000 */
[----:B------:R-:W-:Y:S02]  /*5930*/  ISETP.NE.U32.AND P0, PT, R72, RZ, PT ;  /* 0x000000ff4800720c */ /* 0x000fe40003f05070 */
[----:B------:R-:W-:-:S05]  /*5940*/  IADD3 R72, P1, R10, R70, RZ ;  /* 0x000000460a487210 */ /* 0x000fca0007f3e0ff */
[----:B------:R-:W-:Y:S01]  /*5950*/  IMAD.X R73, R71, 0x1, R15, P1 ;  /* 0x0000000147497824 */ /* 0x000fe200008e060f */
[----:B------:R-:W-:-:S05]  /*5960*/  PLOP3.LUT P1, PT, PT, PT, UP1, 0x40, 0x0 ;  /* 0x000000000000781c */ /* 0x000fca0003f2e818 */
[----:B------:R1:W-:Y:S01]  /*5970*/  LDGSTS.E [R101+0x4000], desc[UR24][R72.64], P0 ;  /* 0x0400000048657fae */ /* 0x0003e20008121858 */
[----:B------:R-:W-:Y:S02]  /*5980*/  ISETP.GE.AND P0, PT, R104, UR9, PT ;  /* 0x0000000968007c0c */ /* 0x000fe4000bf06270 */
[----:B------:R-:W-:Y:S02]  /*5990*/  LOP3.LUT R104, R0, 0x60, RZ, 0xfc, !PT ;  /* 0x0000006000687812 */ /* 0x000fe400078efcff */
[----:B-1----:R-:W-:-:S04]  /*59a0*/  SEL R72, RZ, 0x4, P0 ;  /* 0x00000004ff487807 */ /* 0x002fc80000000000 */
[----:B------:R-:W-:Y:S02]  /*59b0*/  SEL R72, R72, RZ, P1 ;  /* 0x000000ff48487207 */ /* 0x000fe40000800000 */
[----:B------:R-:W-:Y:S02]  /*59c0*/  PLOP3.LUT P1, PT, PT, PT, UP1, 0x40, 0x0 ;  /* 0x000000000000781c */ /* 0x000fe40003f2e818 */
[----:B------:R-:W-:Y:S01]  /*59d0*/  ISETP.NE.U32.AND P0, PT, R72, RZ, PT ;  /* 0x000000ff4800720c */ /* 0x000fe20003f05070 */
[----:B------:R-:W-:-:S12]  /*59e0*/  IMAD.WIDE R72, R85, 0x4, R70 ;  /* 0x0000000455487825 */ /* 0x000fd800078e0246 */
        /* <DEDUP_REMOVED lines=11> */
[----:B-1----:R-:W-:Y:S01]  /*5aa0*/  SEL R72, RZ, 0x4, P0 ;  /* 0x00000004ff487807 */ /* 0x002fe20000000000 */
[----:B------:R-:W-:Y:S01]  /*5ab0*/  VIADD R101, R105, UR16 ;  /* 0x0000001069657c36 */ /* 0x000fe20008000000 */
[----:B------:R-:W-:Y:S02]  /*5ac0*/  LOP3.LUT R105, R3, 0x20, RZ, 0x3c, !PT ;  /* 0x0000002003697812 */ /* 0x000fe400078e3cff */
[----:B------:R-:W-:-:S04]  /*5ad0*/  SEL R72, R72, RZ, P1 ;  /* 0x000000ff48487207 */ /* 0x000fc80000800000 */
[----:B------:R-:W-:Y:S02]  /*5ae0*/  ISETP.NE.U32.AND P0, PT, R72, RZ, PT ;  /* 0x000000ff4800720c */ /* 0x000fe40003f05070 */
[----:B------:R-:W-:-:S05]  /*5af0*/  LEA R72, P1, R4, R70, 0x2 ;  /* 0x0000004604487211 */ /* 0x000fca00078210ff */
[----:B------:R-:W-:Y:S01]  /*5b00*/  IMAD.X R73, R71, 0x1, R79, P1 ;  /* 0x0000000147497824 */ /* 0x000fe200008e064f */
[----:B------:R-:W-:-:S05]  /*5b10*/  PLOP3.LUT P1, PT, PT, PT, UP1, 0x40, 0x0 ;  /* 0x000000000000781c */ /* 0x000fca0003f2e818 */
[----:B------:R1:W-:Y:S01]  /*5b20*/  LDGSTS.E [R101], desc[UR24][R72.64], P0 ;  /* 0x0000000048657fae */ /* 0x0003e20008121858 */
[----:B------:R-:W-:Y:S02]  /*5b30*/  ISETP.GE.AND P0, PT, R104, UR9, PT ;  /* 0x0000000968007c0c */ /* 0x000fe4000bf06270 */
        /* <DEDUP_REMOVED lines=138> */
[----:B------:R-:W-:-:S05]  /*63e0*/  IADD3 R72, P1, R113, R70, RZ ;  /* 0x0000004671487210 */ /* 0x000fca0007f3e0ff */
        /* <DEDUP_REMOVED lines=66> */
[----:B------:R-:W-:Y:S02]  /*6810*/  ULEA UR16, UR15, UR5, 0xf ;  /* 0x000000050f107291 */ /* 0x000fe4000f8e783f */
        /* <DEDUP_REMOVED lines=23> */
[----:B------:R-:W2:Y:S02]  /*6990*/  S2R R104, SR_TID.X ;  /* 0x0000000000687919 */ /* 0x000ea40000002100 */
[----:B-1----:R-:W-:-:S04]  /*69a0*/  SEL R72, RZ, 0x4, P0 ;  /* 0x00000004ff487807 */ /* 0x002fc80000000000 */
[----:B------:R-:W-:Y:S02]  /*69b0*/  SEL R72, R72, RZ, P1 ;  /* 0x000000ff48487207 */ /* 0x000fe40000800000 */
[----:B------:R-:W-:Y:S02]  /*69c0*/  PLOP3.LUT P1, PT, PT, PT, UP1, 0x40, 0x0 ;  /* 0x000000000000781c */ /* 0x000fe40003f2e818 */
[----:B------:R-:W-:Y:S01]  /*69d0*/  ISETP.NE.U32.AND P0, PT, R72, RZ, PT ;  /* 0x000000ff4800720c */ /* 0x000fe20003f05070 */
[----:B------:R-:W-:-:S12]  /*69e0*/  IMAD.WIDE R72, R100, 0x4, R70 ;  /* 0x0000000464487825 */ /* 0x000fd800078e0246 */
[----:B------:R1:W-:Y:S01]  /*69f0*/  LDGSTS.E [R101+0xc000], desc[UR24][R72.64], P0 ;  /* 0x0c00000048657fae */ /* 0x0003e20008121858 */
[----:B--2---:R-:W-:-:S03]  /*6a00*/  LOP3.LUT R104, R104, 0x7f, RZ, 0xc0, !PT ;  /* 0x0000007f68687812 */ /* 0x004fc600078ec0ff */
[----:B------:R-:W0:Y:S01]  /*6a10*/  LDGDEPBAR ;  /* 0x00000000000079af */ /* 0x000e220000000000 */
[----:B------:R-:W-:Y:S01]  /*6a20*/  ISETP.GE.AND P0, PT, R104, UR9, PT ;  /* 0x0000000968007c0c */ /* 0x000fe2000bf06270 */
[----:B------:R-:W-:Y:S01]  /*6a30*/  UIADD3 UR9, UR9, -0x80, URZ ;  /* 0xffffff8009097890 */ /* 0x000fe2000fffe03f */
[C---:B------:R-:W-:Y:S02]  /*6a40*/  LOP3.LUT R104, R2.reuse, 0x40, RZ, 0x3c, !PT ;  /* 0x0000004002687812 */ /* 0x040fe400078e3cff */
[----:B-1----:R-:W-:Y:S01]  /*6a50*/  SEL R72, RZ, 0x4, P0 ;  /* 0x00000004ff487807 */ /* 0x002fe20000000000 */
[----:B------:R-:W-:-:S03]  /*6a60*/  VIADD R101, R2, UR16 ;  /* 0x0000001002657c36 */ /* 0x000fc60008000000 */
[----:B------:R-:W-:-:S04]  /*6a70*/  SEL R72, R72, RZ, P1 ;  /* 0x000000ff48487207 */ /* 0x000fc80000800000 */
[----:B------:R-:W-:Y:S02]  /*6a80*/  ISETP.NE.U32.AND P0, PT, R72, RZ, PT ;  /* 0x000000ff4800720c */ /* 0x000fe40003f05070 */
[----:B------:R-:W-:-:S05]  /*6a90*/  IADD3 R72, P1, R8, R58, RZ ;  /* 0x0000003a08487210 */ /* 0x000fca0007f3e0ff */
[----:B------:R-:W-:-:S06]  /*6aa0*/  IMAD.X R73, R66, 0x1, R19, P1 ;  /* 0x0000000142497824 */ /* 0x000fcc00008e0613 */
[----:B------:R1:W-:Y:S02]  /*6ab0*/  LDGSTS.E [R101+0x30000], desc[UR24][R72.64], P0 ;  /* 0x3000000048657fae */ /* 0x0003e40008121858 */
[----:B-1----:R-:W-:-:S05]  /*6ac0*/  IADD3 R72, P1, R8, R54, RZ ;  /* 0x0000003608487210 */ /* 0x002fca0007f3e0ff */
[----:B------:R-:W-:-:S05]  /*6ad0*/  IMAD.X R73, R64, 0x1, R19, P1 ;  /* 0x0000000140497824 */ /* 0x000fca00008e0613 */
        /* <DEDUP_REMOVED lines=13> */
[----:B-1----:R-:W-:Y:S02]  /*6bb0*/  IADD3 R72, P1, R8, R22, RZ ;  /* 0x0000001608487210 */ /* 0x002fe40007f3e0ff */
[----:B------:R-:W-:-:S03]  /*6bc0*/  IADD3 R22, P5, R22, UR8, RZ ;  /* 0x0000000816167c10 */ /* 0x000fc6000ffbe0ff */
[C---:B------:R-:W-:Y:S01]  /*6bd0*/  IMAD.X R73, R49.reuse, 0x1, R19, P1 ;  /* 0x0000000131497824 */ /* 0x040fe200008e0613 */
[----:B------:R-:W-:-:S04]  /*6be0*/  IADD3.X R49, R49, UR11, RZ, P5, !PT ;  /* 0x0000000b31317c10 */ /* 0x000fc8000affe4ff */
[----:B------:R1:W-:Y:S02]  /*6bf0*/  LDGSTS.E [R101+0x31800], desc[UR24][R72.64], P0 ;  /* 0x3180000048657fae */ /* 0x0003e40008121858 */
[----:B-1----:R-:W-:Y:S02]  /*6c00*/  IADD3 R72, P1, R8, R20, RZ ;  /* 0x0000001408487210 */ /* 0x002fe40007f3e0ff */
[----:B------:R-:W-:-:S03]  /*6c10*/  IADD3 R20, P3, R20, UR8, RZ ;  /* 0x0000000814147c10 */ /* 0x000fc6000ff7e0ff */
[C---:B------:R-:W-:Y:S01]  /*6c20*/  IMAD.X R73, R45.reuse, 0x1, R19, P1 ;  /* 0x000000012d497824 */ /* 0x040fe200008e0613 */
[----:B------:R-:W-:-:S04]  /*6c30*/  IADD3.X R45, R45, UR11, RZ, P3, !PT ;  /* 0x0000000b2d2d7c10 */ /* 0x000fc80009ffe4ff */
[----:B------:R1:W-:Y:S02]  /*6c40*/  LDGSTS.E [R101+0x31c00], desc[UR24][R72.64], P0 ;  /* 0x31c0000048657fae */ /* 0x0003e40008121858 */
[----:B-1----:R-:W-:Y:S01]  /*6c50*/  IADD3 R72, P1, R8, R56, RZ ;  /* 0x0000003808487210 */ /* 0x002fe20007f3e0ff */
[----:B------:R-:W-:-:S04]  /*6c60*/  VIADD R101, R104, UR16 ;  /* 0x0000001068657c36 */ /* 0x000fc80008000000 */
        /* <DEDUP_REMOVED lines=13> */
[----:B------:R-:W-:Y:S02]  /*6d40*/  IADD3.X R59, R59, UR11, RZ, P3, !PT ;  /* 0x0000000b3b3b7c10 */ /* 0x000fe40009ffe4ff */
[----:B------:R-:W-:Y:S02]  /*6d50*/  IADD3 R58, P3, R58, UR8, RZ ;  /* 0x000000083a3a7c10 */ /* 0x000fe4000ff7e0ff */
[----:B------:R1:W-:Y:S02]  /*6d60*/  LDGSTS.E [R101+0x30e00], desc[UR24][R72.64], P0 ;  /* 0x30e0000048657fae */ /* 0x0003e40008121858 */
[----:B------:R-:W-:Y:S02]  /*6d70*/  IADD3.X R66, R66, UR11, RZ, P3, !PT ;  /* 0x0000000b42427c10 */ /* 0x000fe40009ffe4ff */
[----:B-1----:R-:W-:-:S05]  /*6d80*/  IADD3 R72, P1, R8, R41, RZ ;  /* 0x0000002908487210 */ /* 0x002fca0007f3e0ff */
[----:B------:R-:W-:-:S05]  /*6d90*/  IMAD.X R73, R55, 0x1, R19, P1 ;  /* 0x0000000137497824 */ /* 0x000fca00008e0613 */
        /* <DEDUP_REMOVED lines=8> */
[----:B-1----:R-:W-:Y:S02]  /*6e20*/  IADD3 R72, P1, R8, R21, RZ ;  /* 0x0000001508487210 */ /* 0x002fe40007f3e0ff */
[----:B------:R-:W-:-:S03]  /*6e30*/  IADD3 R21, P4, R21, UR8, RZ ;  /* 0x0000000815157c10 */ /* 0x000fc6000ff9e0ff */
[C---:B------:R-:W-:Y:S01]  /*6e40*/  IMAD.X R73, R47.reuse, 0x1, R19, P1 ;  /* 0x000000012f497824 */ /* 0x040fe200008e0613 */
[----:B------:R-:W-:Y:S02]  /*6e50*/  IADD3.X R47, R47, UR11, RZ, P4, !PT ;  /* 0x0000000b2f2f7c10 */ /* 0x000fe4000a7fe4ff */
[----:B------:R-:W-:Y:S02]  /*6e60*/  IADD3 R46, P4, R46, UR8, RZ ;  /* 0x000000082e2e7c10 */ /* 0x000fe4000ff9e0ff */
[----:B------:R1:W-:Y:S02]  /*6e70*/  LDGSTS.E [R101+0x31a00], desc[UR24][R72.64], P0 ;  /* 0x31a0000048657fae */ /* 0x0003e40008121858 */
[----:B------:R-:W-:Y:S02]  /*6e80*/  IADD3.X R61, R61, UR11, RZ, P4, !PT ;  /* 0x0000000b3d3d7c10 */ /* 0x000fe4000a7fe4ff */
[----:B------:R-:W-:Y:S02]  /*6e90*/  PLOP3.LUT P4, PT, PT, PT, UP0, 0x80, 0x0 ;  /* 0x000000000000781c */ /* 0x000fe40003f8f008 */
[----:B-1----:R-:W-:-:S02]  /*6ea0*/  IADD3 R72, P1, R8, R67, RZ ;  /* 0x0000004308487210 */ /* 0x002fc40007f3e0ff */
[----:B------:R-:W-:-:S03]  /*6eb0*/  IADD3 R67, P2, R67, UR8, RZ ;  /* 0x0000000843437c10 */ /* 0x000fc6000ff5e0ff */
[C---:B------:R-:W-:Y:S01]  /*6ec0*/  IMAD.X R73, R43.reuse, 0x1, R19, P1 ;  /* 0x000000012b497824 */ /* 0x040fe200008e0613 */
[----:B------:R-:W-:Y:S02]  /*6ed0*/  IADD3.X R43, R43, UR11, RZ, P2, !PT ;  /* 0x0000000b2b2b7c10 */ /* 0x000fe400097fe4ff */
[----:B------:R-:W-:Y:S02]  /*6ee0*/  IADD3 R41, P1, R41, UR8, RZ ;  /* 0x0000000829297c10 */ /* 0x000fe4000ff3e0ff */
[----:B------:R1:W-:Y:S01]  /*6ef0*/  LDGSTS.E [R101+0x31e00], desc[UR24][R72.64], P0 ;  /* 0x31e0000048657fae */ /* 0x0003e20008121858 */
[----:B------:R-:W-:Y:S02]  /*6f00*/  IADD3 R42, P2, R42, UR8, RZ ;  /* 0x000000082a2a7c10 */ /* 0x000fe4000ff5e0ff */
[----:B------:R-:W-:Y:S01]  /*6f10*/  IADD3.X R55, R55, UR11, RZ, P1, !PT ;  /* 0x0000000b37377c10 */ /* 0x000fe20008ffe4ff */
[----:B------:R-:W0:Y:S01]  /*6f20*/  LDGDEPBAR ;  /* 0x00000000000079af */ /* 0x000e220000000000 */
[----:B------:R-:W-:-:S02]  /*6f30*/  IADD3.X R57, R57, UR11, RZ, P2, !PT ;  /* 0x0000000b39397c10 */ /* 0x000fc400097fe4ff */
[----:B------:R-:W-:Y:S02]  /*6f40*/  IADD3 R54, P1, R54, UR8, RZ ;  /* 0x0000000836367c10 */ /* 0x000fe4000ff3e0ff */
[----:B------:R-:W-:Y:S02]  /*6f50*/  IADD3 R56, P2, R56, UR8, RZ ;  /* 0x0000000838387c10 */ /* 0x000fe4000ff5e0ff */
[----:B------:R-:W-:Y:S01]  /*6f60*/  IADD3.X R64, R64, UR11, RZ, P1, !PT ;  /* 0x0000000b40407c10 */ /* 0x000fe20008ffe4ff */
[----:B-1----:R-:W-:Y:S01]  /*6f70*/  IMAD.U32 R72, RZ, RZ, UR6 ;  /* 0x00000006ff487e24 */ /* 0x002fe2000f8e00ff */
[----:B------:R-:W-:-:S04]  /*6f80*/  IADD3.X R65, R65, UR11, RZ, P2, !PT ;  /* 0x0000000b41417c10 */ /* 0x000fc800097fe4ff */
[----:B------:R-:W-:-:S04]  /*6f90*/  LEA R70, P0, R72, R70, 0x2 ;  /* 0x0000004648467211 */ /* 0x000fc800078010ff */
[----:B------:R-:W-:Y:S02]  /*6fa0*/  IADD3.X R71, R71, UR12, RZ, P0, !PT ;  /* 0x0000000c47477c10 */ /* 0x000fe400087fe4ff */
[----:B------:R-:W-:-:S04]  /*6fb0*/  IADD3 R40, P0, R40, UR8, RZ ;  /* 0x0000000828287c10 */ /* 0x000fc8000ff1e0ff */
[----:B------:R-:W-:Y:S02]  /*6fc0*/  IADD3.X R53, R53, UR11, RZ, P0, !PT ;  /* 0x0000000b35357c10 */ /* 0x000fe400087fe4ff */
[----:B------:R-:W-:-:S04]  /*6fd0*/  IADD3 R52, P0, R52, UR8, RZ ;  /* 0x0000000834347c10 */ /* 0x000fc8000ff1e0ff */
[----:B------:R-:W-:Y:S01]  /*6fe0*/  IADD3.X R63, R63, UR11, RZ, P0, !PT ;  /* 0x0000000b3f3f7c10 */ /* 0x000fe200087fe4ff */
[----:B------:R-:W-:Y:S08]  /*6ff0*/  @P4 BRA `(.L_x_1) ;  /* 0xffffffe000b84947 */ /* 0x000ff0000383ffff */
.L_x_0:
[----:B------:R-:W1:Y:S01]  /*7000*/  S2R R72, SR_TID.X ;  /* 0x0000000000487919 */ /* 0x000e620000002100 */
[----:B------:R-:W-:Y:S02]  /*7010*/  WARPGROUP.DEPBAR.LE gsb0, 0x0 ;  /* 0x00008000000079c5 */ /* 0x000fe40000010000 */
[----:B------:R-:W-:-:S04]  /*7020*/  DEPBAR.LE SB0, 0x0 ;  /* 0x000080000000791a */ /* 0x000fc80000000000 */
[----:B------:R-:W2:Y:S01]  /*7030*/  LDL.LU R19, [R1+0x48] ;  /* 0x0000480001137983 */ /* 0x000ea20000300800 */
[----:B------:R-:W-:Y:S02]  /*7040*/  R2UR UR4, R102 ;  /* 0x00000000660472ca */ /* 0x000fe400000e0000 */
[----:B------:R-:W-:Y:S01]  /*7050*/  LOP3.LUT R103, R103, 0x6000, RZ, 0xc0, !PT ;  /* 0x0000600067677812 */ /* 0x000fe200078ec0ff */
[----:B------:R-:W3:Y:S04]  /*7060*/  LDL.LU R18, [R1+0x44] ;  /* 0x0000440001127983 */ /* 0x000ee80000300800 */
[----:B------:R-:W4:Y:S04]  /*7070*/  LDL.LU R17, [R1+0x40] ;  /* 0x0000400001117983 */ /* 0x000f280000300800 */
[----:B------:R-:W4:Y:S02]  /*7080*/  LDL.LU R15, [R1+0x3c] ;  /* 0x00003c00010f7983 */ /* 0x000f240000300800 */
[----:B------:R-:W-:Y:S01]  /*7090*/  ULEA UR6, UR4, UR5, 0x4 ;  /* 0x0000000504067291 */ /* 0x000fe2000f8e203f */
[C---:B-1----:R-:W-:Y:S01]  /*70a0*/  IMAD.SHL.U32 R2, R72.reuse, 0x8, RZ ;  /* 0x0000000848027824 */ /* 0x042fe200078e00ff */
[----:B------:R-:W4:Y:S01]  /*70b0*/  LDL.LU R14, [R1+0x38] ;  /* 0x00003800010e7983 */ /* 0x000f220000300800 */
[----:B------:R-:W-:-:S02]  /*70c0*/  IMAD.SHL.U32 R3, R72, 0x1000, RZ ;  /* 0x0000100048037824 */ /* 0x000fc400078e00ff */
[----:B------:R-:W-:Y:S01]  /*70d0*/  IMAD.SHL.U32 R0, R72, 0x20, RZ ;  /* 0x0000002048007824 */ /* 0x000fe200078e00ff */
[----:B------:R-:W-:Y:S01]  /*70e0*/  LOP3.LUT R2, R2, 0x700, RZ, 0xc0, !PT ;  /* 0x0000070002027812 */ /* 0x000fe200078ec0ff */
[----:B------:R-:W-:Y:S01]  /*70f0*/  IMAD.SHL.U32 R7, R72, 0x4, RZ ;  /* 0x0000000448077824 */ /* 0x000fe200078e00ff */
[----:B-----5:R-:W-:Y:S01]  /*7100*/  LOP3.LUT R4, R3, 0x6000, RZ, 0xc0, !PT ;  /* 0x0000600003047812 */ /* 0x020fe200078ec0ff */
[----:B------:R-:W-:Y:S01]  /*7110*/  IMAD.MOV.U32 R40, RZ, RZ, R25 ;  /* 0x000000ffff287224 */ /* 0x000fe200078e0019 */
[----:B------:R-:W-:Y:S01]  /*7120*/  LOP3.LUT R0, R103, 0x60, R0, 0xf8, !PT ;  /* 0x0000006067007812 */ /* 0x000fe200078ef800 */
[----:B------:R-:W-:Y:S01]  /*7130*/  IMAD.MOV.U32 R41, RZ, RZ, R29 ;  /* 0x000000ffff297224 */ /* 0x000fe200078e001d */
[----:B------:R-:W-:Y:S01]  /*7140*/  LOP3.LUT R3, R2, 0x70, R7, 0xf8, !PT ;  /* 0x0000007002037812 */ /* 0x000fe200078ef807 */
[----:B------:R-:W-:Y:S01]  /*7150*/  IMAD.MOV.U32 R42, RZ, RZ, R33 ;  /* 0x000000ffff2a7224 */ /* 0x000fe200078e0021 */
[----:B------:R-:W4:Y:S01]  /*7160*/  LDL.LU R13, [R1+0x34] ;  /* 0x00003400010d7983 */ /* 0x000f220000300800 */
[----:B------:R-:W-:Y:S01]  /*7170*/  IMAD.MOV.U32 R43, RZ, RZ, R37 ;  /* 0x000000ffff2b7224 */ /* 0x000fe200078e0025 */
[----:B------:R-:W-:Y:S01]  /*7180*/  LOP3.LUT R2, R0, R3, RZ, 0x3c, !PT ;  /* 0x0000000300027212 */ /* 0x000fe200078e3cff */
[----:B------:R-:W-:Y:S01]  /*7190*/  IMAD.SHL.U32 R5, R72, 0x10, RZ ;  /* 0x0000001048057824 */ /* 0x000fe200078e00ff */
[----:B------:R-:W-:Y:S06]  /*71a0*/  BAR.SYNC.DEFER_BLOCKING 0x0 ;  /* 0x0000000000007b1d */ /* 0x000fec0000010000 */
[----:B------:R1:W-:Y:S04]  /*71b0*/  STS.128 [R2+UR6+0x800], R40 ;  /* 0x0008002802007988 */ /* 0x0003e80008000c06 */
[----:B-1----:R-:W4:Y:S01]  /*71c0*/  LDL.LU R40, [R1+0x30] ;  /* 0x0000300001287983 */ /* 0x002f220000300800 */
[----:B------:R-:W-:-:S02]  /*71d0*/  IMAD.MOV.U32 R23, RZ, RZ, R36 ;  /* 0x000000ffff177224 */ /* 0x000fc400078e0024 */
[----:B------:R-:W-:Y:S02]  /*71e0*/  IMAD.MOV.U32 R47, RZ, RZ, R38 ;  /* 0x000000ffff2f7224 */ /* 0x000fe400078e0026 */
[----:B------:R-:W-:Y:S02]  /*71f0*/  IMAD.MOV.U32 R20, RZ, RZ, R24 ;  /* 0x000000ffff147224 */ /* 0x000fe400078e0018 */
[----:B------:R-:W-:Y:S02]  /*7200*/  IMAD.MOV.U32 R21, RZ, RZ, R28 ;  /* 0x000000ffff157224 */ /* 0x000fe400078e001c */
[----:B------:R-:W-:Y:S02]  /*7210*/  IMAD.MOV.U32 R22, RZ, RZ, R32 ;  /* 0x000000ffff167224 */ /* 0x000fe400078e0020 */
[----:B------:R-:W-:Y:S02]  /*7220*/  IMAD.MOV.U32 R44, RZ, RZ, R26 ;  /* 0x000000ffff2c7224 */ /* 0x000fe400078e001a */
[----:B------:R-:W-:-:S02]  /*7230*/  IMAD.MOV.U32 R45, RZ, RZ, R30 ;  /* 0x000000ffff2d7224 */ /* 0x000fc400078e001e */
[----:B------:R-:W-:Y:S02]  /*7240*/  IMAD.MOV.U32 R46, RZ, RZ, R34 ;  /* 0x000000ffff2e7224 */ /* 0x000fe400078e0022 */
[----:B------:R-:W-:Y:S01]  /*7250*/  IMAD.MOV.U32 R37, RZ, RZ, R31 ;  /* 0x000000ffff257224 */ /* 0x000fe200078e001f */
[----:B------:R-:W-:Y:S01]  /*7260*/  USHF.R.U32.HI UR4, URZ, 0x3, UR4 ;  /* 0x000000033f047899 */ /* 0x000fe20008011604 */
[----:B------:R-:W-:Y:S01]  /*7270*/  IMAD.MOV.U32 R36, RZ, RZ, R27 ;  /* 0x000000ffff247224 */ /* 0x000fe200078e001b */
[----:B------:R-:W-:Y:S01]  /*7280*/  LOP3.LUT R4, R4, 0xff0, R5, 0xf8, !PT ;  /* 0x00000ff004047812 */ /* 0x000fe200078ef805 */
[----:B------:R-:W-:Y:S01]  /*7290*/  IMAD.MOV.U32 R38, RZ, RZ, R35 ;  /* 0x000000ffff267224 */ /* 0x000fe200078e0023 */
[----:B------:R-:W-:Y:S04]  /*72a0*/  STS.128 [R2+UR6], R20 ;  /* 0x0000001402007988 */ /* 0x000fe80008000c06 */
[----:B------:R1:W-:Y:S04]  /*72b0*/  STS.128 [R2+UR6+0x80], R44 ;  /* 0x0000802c02007988 */ /* 0x0003e80008000c06 */
[----:B------:R4:W-:Y:S01]  /*72c0*/  STS.128 [R2+UR6+0x880], R36 ;  /* 0x0008802402007988 */ /* 0x0009e20008000c06 */
[----:B------:R-:W-:Y:S01]  /*72d0*/  LOP3.LUT R12, R4, UR4, RZ, 0x3c, !PT ;  /* 0x00000004040c7c12 */ /* 0x000fe2000f8e3cff */
[----:B------:R-:W-:Y:S01]  /*72e0*/  ULDC UR4, c[0x0][0x244] ;  /* 0x0000910000047ab9 */ /* 0x000fe20000000800 */
[----:B------:R-:W-:Y:S01]  /*72f0*/  ULDC.64 UR6, c[0x0][0x220] ;  /* 0x0000880000067ab9 */ /* 0x000fe20000000a00 */
[----:B------:R-:W-:Y:S06]  /*7300*/  BAR.SYNC.DEFER_BLOCKING 0x0 ;  /* 0x0000000000007b1d */ /* 0x000fec0000010000 */
[----:B------:R-:W4:Y:S04]  /*7310*/  LDL.LU R49, [R1+0x2c] ;  /* 0x00002c0001317983 */ /* 0x000f280000300800 */
[----:B------:R-:W4:Y:S04]  /*7320*/  LDL.LU R48, [R1+0x28] ;  /* 0x0000280001307983 */ /* 0x000f280000300800 */
[----:B-1----:R-:W4:Y:S04]  /*7330*/  LDL.LU R47, [R1+0x24] ;  /* 0x00002400012f7983 */ /* 0x002f280000300800 */
[----:B------:R-:W4:Y:S04]  /*7340*/  LDL.LU R46, [R1+0x20] ;  /* 0x00002000012e7983 */ /* 0x000f280000300800 */
[----:B------:R-:W1:Y:S04]  /*7350*/  LDS.128 R8, [R12+UR5] ;  /* 0x000000050c087984 */ /* 0x000e680008000c00 */
[----:B------:R-:W4:Y:S04]  /*7360*/  LDL.LU R45, [R1+0x1c] ;  /* 0x00001c00012d7983 */ /* 0x000f280000300800 */
[----:B------:R-:W4:Y:S04]  /*7370*/  LDL.LU R44, [R1+0x18] ;  /* 0x00001800012c7983 */ /* 0x000f280000300800 */
[----:B------:R-:W4:Y:S04]  /*7380*/  LDL.LU R43, [R1+0x14] ;  /* 0x00001400012b7983 */ /* 0x000f280000300800 */
[----:B------:R-:W4:Y:S04]  /*7390*/  LDL.LU R42, [R1+0x10] ;  /* 0x00001000012a7983 */ /* 0x000f280000300800 */
[----:B------:R-:W4:Y:S01]  /*73a0*/  LDL.LU R41, [R1+0xc] ;  /* 0x00000c0001297983 */ /* 0x000f220000300800 */
[C---:B--2---:R-:W-:Y:S01]  /*73b0*/  IMAD R0, R19.reuse, UR4, RZ ;  /* 0x0000000413007c24 */ /* 0x044fe2000f8e02ff */
[----:B------:R-:W-:Y:S01]  /*73c0*/  ISETP.GE.AND P0, PT, R19, R68, PT ;  /* 0x000000441300720c */ /* 0x000fe20003f06270 */
[----:B------:R-:W-:-:S03]  /*73d0*/  ULDC UR4, c[0x0][0x248] ;  /* 0x0000920000047ab9 */ /* 0x000fc60000000800 */
[----:B------:R-:W-:Y:S01]  /*73e0*/  LEA R29, P2, R0, UR6, 0x2 ;  /* 0x00000006001d7c11 */ /* 0x000fe2000f8410ff */
[C---:B---3--:R-:W-:Y:S01]  /*73f0*/  IMAD R3, R18.reuse, UR4, RZ ;  /* 0x0000000412037c24 */ /* 0x048fe2000f8e02ff */
[----:B------:R-:W-:Y:S02]  /*7400*/  ISETP.LT.AND P1, PT, R18, R69, !P0 ;  /* 0x000000451200720c */ /* 0x000fe40004721270 */
[----:B------:R-:W-:Y:S01]  /*7410*/  LEA.HI.X.SX32 R31, R0, UR7, 0x2, P2 ;  /* 0x00000007001f7c11 */ /* 0x000fe200090f16ff */
[----:B----4-:R-:W-:Y:S01]  /*7420*/  IMAD R0, R17, UR4, RZ ;  /* 0x0000000411007c24 */ /* 0x010fe2000f8e02ff */
[----:B------:R-:W-:-:S04]  /*7430*/  LEA R2, P2, R3, R29, 0x2 ;  /* 0x0000001d03027211 */ /* 0x000fc800078410ff */
[C---:B------:R-:W-:Y:S02]  /*7440*/  LEA R20, P4, R0.reuse, R29, 0x2 ;  /* 0x0000001d00147211 */ /* 0x040fe400078810ff */
[-C--:B------:R-:W-:Y:S02]  /*7450*/  LEA.HI.X.SX32 R3, R3, R31.reuse, 0x2, P2 ;  /* 0x0000001f03037211 */ /* 0x080fe400010f16ff */
[----:B------:R-:W-:Y:S01]  /*7460*/  LEA.HI.X.SX32 R21, R0, R31, 0x2, P4 ;  /* 0x0000001f00157211 */ /* 0x000fe200020f16ff */
[----:B------:R-:W-:Y:S02]  /*7470*/  IMAD R0, R15, UR4, RZ ;  /* 0x000000040f007c24 */ /* 0x000fe4000f8e02ff */
[----:B-1----:R-:W-:Y:S03]  /*7480*/  @P1 STG.E desc[UR24][R2.64], R8 ;  /* 0x0000000802001986 */ /* 0x002fe6000c101918 */
[----:B------:R-:W-:-:S04]  /*7490*/  LEA R22, P1, R0, R29, 0x2 ;  /* 0x0000001d00167211 */ /* 0x000fc800078210ff */
[----:B------:R-:W-:Y:S02]  /*74a0*/  LEA.HI.X.SX32 R23, R0, R31, 0x2, P1 ;  /* 0x0000001f00177211 */ /* 0x000fe400008f16ff */
[C---:B------:R-:W-:Y:S01]  /*74b0*/  ISETP.LT.AND P1, PT, R40.reuse, R69, !P0 ;  /* 0x000000452800720c */ /* 0x040fe20004721270 */
[----:B------:R-:W-:Y:S02]  /*74c0*/  IMAD R0, R40, UR4, RZ ;  /* 0x0000000428007c24 */ /* 0x000fe4000f8e02ff */
[----:B------:R-:W2:Y:S01]  /*74d0*/  LDL.LU R40, [R1+0x8] ;  /* 0x0000080001287983 */ /* 0x000ea20000300800 */
[----:B------:R-:W-:-:S05]  /*74e0*/  LOP3.LUT R16, R12, 0x40, RZ, 0x3c, !PT ;  /* 0x000000400c107812 */ /* 0x000fca00078e3cff */
[----:B------:R-:W1:Y:S01]  /*74f0*/  LDS.128 R4, [R16+UR5] ;  /* 0x0000000510047984 */ /* 0x000e620008000c00 */
[-C--:B------:R-:W-:Y:S01]  /*7500*/  ISETP.LT.AND P5, PT, R17, R69.reuse, !P0 ;  /* 0x000000451100720c */ /* 0x080fe200047a1270 */
[C---:B------:R-:W-:Y:S01]  /*7510*/  IMAD R25, R14.reuse, UR4, RZ ;  /* 0x000000040e197c24 */ /* 0x040fe2000f8e02ff */
[-C--:B------:R-:W-:Y:S01]  /*7520*/  ISETP.LT.AND P2, PT, R15, R69.reuse, !P0 ;  /* 0x000000450f00720c */ /* 0x080fe20004741270 */
[C---:B------:R-:W-:Y:S01]  /*7530*/  IMAD R26, R13.reuse, UR4, RZ ;  /* 0x000000040d1a7c24 */ /* 0x040fe2000f8e02ff */
[-C--:B------:R-:W-:Y:S01]  /*7540*/  ISETP.LT.AND P3, PT, R14, R69.reuse, !P0 ;  /* 0x000000450e00720c */ /* 0x080fe20004761270 */
[----:B------:R-:W-:Y:S01]  /*7550*/  LDS.128 R16, [R16+UR5+0x1000] ;  /* 0x0010000510107984 */ /* 0x000fe20008000c00 */
[----:B------:R-:W-:-:S03]  /*7560*/  ISETP.LT.AND P4, PT, R13, R69, !P0 ;  /* 0x000000450d00720c */ /* 0x000fc60004781270 */
[----:B------:R-:W3:Y:S01]  /*7570*/  LDS.128 R12, [R12+UR5+0x1000] ;  /* 0x001000050c0c7984 */ /* 0x000ee20008000c00 */
[----:B------:R-:W-:-:S03]  /*7580*/  LEA R24, P6, R26, R29, 0x2 ;  /* 0x0000001d1a187211 */ /* 0x000fc600078c10ff */
[----:B-1----:R1:W-:Y:S01]  /*7590*/  @P5 STG.E desc[UR24][R20.64], R4 ;  /* 0x0000000414005986 */ /* 0x0023e2000c101918 */
[----:B------:R-:W-:-:S03]  /*75a0*/  LEA R2, P5, R25, R29, 0x2 ;  /* 0x0000001d19027211 */ /* 0x000fc600078a10ff */
[----:B------:R-:W-:Y:S01]  /*75b0*/  @P2 STG.E desc[UR24][R22.64], R9 ;  /* 0x0000000916002986 */ /* 0x000fe2000c101918 */
[-C--:B------:R-:W-:Y:S02]  /*75c0*/  LEA.HI.X.SX32 R3, R25, R31.reuse, 0x2, P5 ;  /* 0x0000001f19037211 */ /* 0x080fe400028f16ff */
[----:B------:R-:W-:Y:S02]  /*75d0*/  LEA.HI.X.SX32 R25, R26, R31, 0x2, P6 ;  /* 0x0000001f1a197211 */ /* 0x000fe400030f16ff */
[C---:B-1----:R-:W-:Y:S01]  /*75e0*/  LEA R20, P2, R0.reuse, R29, 0x2 ;  /* 0x0000001d00147211 */ /* 0x042fe200078410ff */
[----:B------:R1:W-:Y:S03]  /*75f0*/  @P3 STG.E desc[UR24][R2.64], R5 ;  /* 0x0000000502003986 */ /* 0x0003e6000c101918 */
[----:B------:R-:W-:Y:S01]  /*7600*/  LEA.HI.X.SX32 R21, R0, R31, 0x2, P2 ;  /* 0x0000001f00157211 */ /* 0x000fe200010f16ff */
[----:B------:R-:W-:Y:S01]  /*7610*/  IMAD R0, R49, UR4, RZ ;  /* 0x0000000431007c24 */ /* 0x000fe2000f8e02ff */
[----:B------:R-:W-:Y:S01]  /*7620*/  @P4 STG.E desc[UR24][R24.64], R10 ;  /* 0x0000000a18004986 */ /* 0x000fe2000c101918 */
[----:B------:R-:W-:-:S03]  /*7630*/  IMAD R26, R48, UR4, RZ ;  /* 0x00000004301a7c24 */ /* 0x000fc6000f8e02ff */
[----:B------:R4:W-:Y:S01]  /*7640*/  @P1 STG.E desc[UR24][R20.64], R6 ;  /* 0x0000000614001986 */ /* 0x0009e2000c101918 */
[----:B------:R-:W-:Y:S02]  /*7650*/  ISETP.LT.AND P4, PT, R49, R69, !P0 ;  /* 0x000000453100720c */ /* 0x000fe40004781270 */
[----:B-1----:R-:W-:Y:S01]  /*7660*/  LEA R2, P1, R0, R29, 0x2 ;  /* 0x0000001d00027211 */ /* 0x002fe200078210ff */
[C---:B------:R-:W-:Y:S01]  /*7670*/  IMAD R27, R47.reuse, UR4, RZ ;  /* 0x000000042f1b7c24 */ /* 0x040fe2000f8e02ff */
[-C--:B------:R-:W-:Y:S01]  /*7680*/  ISETP.LT.AND P3, PT, R48, R69.reuse, !P0 ;  /* 0x000000453000720c */ /* 0x080fe20004761270 */
[----:B------:R-:W-:Y:S01]  /*7690*/  IMAD R23, R46, UR4, RZ ;  /* 0x000000042e177c24 */ /* 0x000fe2000f8e02ff */
[----:B------:R-:W-:Y:S02]  /*76a0*/  ISETP.LT.AND P2, PT, R47, R69, !P0 ;  /* 0x000000452f00720c */ /* 0x000fe40004741270 */
[----:B------:R-:W-:Y:S02]  /*76b0*/  LEA R4, P5, R26, R29, 0x2 ;  /* 0x0000001d1a047211 */ /* 0x000fe400078a10ff */
[----:B------:R-:W-:-:S02]  /*76c0*/  LEA.HI.X.SX32 R3, R0, R31, 0x2, P1 ;  /* 0x0000001f00037211 */ /* 0x000fc400008f16ff */
[----:B------:R-:W-:Y:S02]  /*76d0*/  ISETP.LT.AND P1, PT, R46, R69, !P0 ;  /* 0x000000452e00720c */ /* 0x000fe40004721270 */
[----:B------:R-:W-:Y:S02]  /*76e0*/  LEA R8, P6, R27, R29, 0x2 ;  /* 0x0000001d1b087211 */ /* 0x000fe400078c10ff */
[----:B------:R-:W-:Y:S02]  /*76f0*/  LEA.HI.X.SX32 R5, R26, R31, 0x2, P5 ;  /* 0x0000001f1a057211 */ /* 0x000fe400028f16ff */
[----:B------:R-:W-:Y:S02]  /*7700*/  LEA R22, P5, R23, R29, 0x2 ;  /* 0x0000001d17167211 */ /* 0x000fe400078a10ff */
[-C--:B------:R-:W-:Y:S01]  /*7710*/  LEA.HI.X.SX32 R9, R27, R31.reuse, 0x2, P6 ;  /* 0x0000001f1b097211 */ /* 0x080fe200030f16ff */
[----:B------:R-:W-:Y:S01]  /*7720*/  IMAD R0, R45, UR4, RZ ;  /* 0x000000042d007c24 */ /* 0x000fe2000f8e02ff */
[----:B------:R-:W-:Y:S01]  /*7730*/  LEA.HI.X.SX32 R23, R23, R31, 0x2, P5 ;  /* 0x0000001f17177211 */ /* 0x000fe200028f16ff */
[----:B------:R1:W-:Y:S01]  /*7740*/  @P4 STG.E desc[UR24][R2.64], R11 ;  /* 0x0000000b02004986 */ /* 0x0003e2000c101918 */
[----:B----4-:R-:W-:-:S03]  /*7750*/  IMAD R20, R43, UR4, RZ ;  /* 0x000000042b147c24 */ /* 0x010fc6000f8e02ff */
[----:B------:R-:W-:Y:S04]  /*7760*/  @P3 STG.E desc[UR24][R4.64], R7 ;  /* 0x0000000704003986 */ /* 0x000fe8000c101918 */
[----:B---3--:R3:W-:Y:S04]  /*7770*/  @P2 STG.E desc[UR24][R8.64], R12 ;  /* 0x0000000c08002986 */ /* 0x0087e8000c101918 */
[----:B------:R4:W-:Y:S01]  /*7780*/  @P1 STG.E desc[UR24][R22.64], R16 ;  /* 0x0000001016001986 */ /* 0x0009e2000c101918 */
[----:B-1----:R-:W-:Y:S01]  /*7790*/  IMAD R11, R42, UR4, RZ ;  /* 0x000000042a0b7c24 */ /* 0x002fe2000f8e02ff */
[-C--:B------:R-:W-:Y:S01]  /*77a0*/  LEA R2, P1, R0, R29.reuse, 0x2 ;  /* 0x0000001d00027211 */ /* 0x080fe200078210ff */
[----:B------:R-:W-:Y:S01]  /*77b0*/  IMAD R10, R44, UR4, RZ ;  /* 0x000000042c0a7c24 */ /* 0x000fe2000f8e02ff */
[----:B------:R-:W-:-:S02]  /*77c0*/  LEA R6, P2, R20, R29, 0x2 ;  /* 0x0000001d14067211 */ /* 0x000fc400078410ff */
[----:B------:R-:W-:Y:S02]  /*77d0*/  LEA.HI.X.SX32 R3, R0, R31, 0x2, P1 ;  /* 0x0000001f00037211 */ /* 0x000fe400008f16ff */
[----:B---3--:R-:W-:Y:S02]  /*77e0*/  LEA R8, P1, R11, R29, 0x2 ;  /* 0x0000001d0b087211 */ /* 0x008fe400078210ff */
[-C--:B------:R-:W-:Y:S02]  /*77f0*/  ISETP.LT.AND P5, PT, R45, R69.reuse, !P0 ;  /* 0x000000452d00720c */ /* 0x080fe400047a1270 */
[-C--:B------:R-:W-:Y:S01]  /*7800*/  ISETP.LT.AND P4, PT, R44, R69.reuse, !P0 ;  /* 0x000000452c00720c */ /* 0x080fe20004781270 */
[----:B------:R-:W-:Y:S01]  /*7810*/  IMAD R21, R41, UR4, RZ ;  /* 0x0000000429157c24 */ /* 0x000fe2000f8e02ff */
[----:B------:R-:W-:Y:S02]  /*7820*/  ISETP.LT.AND P3, PT, R43, R69, !P0 ;  /* 0x000000452b00720c */ /* 0x000fe40004761270 */
[----:B------:R-:W-:-:S02]  /*7830*/  LEA.HI.X.SX32 R7, R20, R31, 0x2, P2 ;  /* 0x0000001f14077211 */ /* 0x000fc400010f16ff */
[----:B------:R-:W-:Y:S02]  /*7840*/  LEA R4, P6, R10, R29, 0x2 ;  /* 0x0000001d0a047211 */ /* 0x000fe400078c10ff */
[----:B------:R-:W-:Y:S02]  /*7850*/  ISETP.LT.AND P2, PT, R42, R69, !P0 ;  /* 0x000000452a00720c */ /* 0x000fe40004741270 */
[----:B------:R-:W-:Y:S02]  /*7860*/  LEA.HI.X.SX32 R9, R11, R31, 0x2, P1 ;  /* 0x0000001f0b097211 */ /* 0x000fe400008f16ff */
[----:B------:R-:W-:Y:S02]  /*7870*/  ISETP.LT.AND P1, PT, R41, R69, !P0 ;  /* 0x000000452900720c */ /* 0x000fe40004721270 */
[----:B------:R-:W-:Y:S02]  /*7880*/  LEA.HI.X.SX32 R5, R10, R31, 0x2, P6 ;  /* 0x0000001f0a057211 */ /* 0x000fe400030f16ff */
[C---:B------:R-:W-:Y:S01]  /*7890*/  LEA R10, P6, R21.reuse, R29, 0x2 ;  /* 0x0000001d150a7211 */ /* 0x040fe200078c10ff */
[----:B------:R4:W-:Y:S03]  /*78a0*/  @P5 STG.E desc[UR24][R2.64], R13 ;  /* 0x0000000d02005986 */ /* 0x0009e6000c101918 */
[----:B------:R-:W-:Y:S01]  /*78b0*/  LEA.HI.X.SX32 R11, R21, R31, 0x2, P6 ;  /* 0x0000001f150b7211 */ /* 0x000fe200030f16ff */
[----:B------:R4:W-:Y:S04]  /*78c0*/  @P4 STG.E desc[UR24][R4.64], R17 ;  /* 0x0000001104004986 */ /* 0x0009e8000c101918 */
[----:B------:R4:W-:Y:S04]  /*78d0*/  @P3 STG.E desc[UR24][R6.64], R14 ;  /* 0x0000000e06003986 */ /* 0x0009e8000c101918 */
[----:B------:R4:W-:Y:S04]  /*78e0*/  @P2 STG.E desc[UR24][R8.64], R18 ;  /* 0x0000001208002986 */ /* 0x0009e8000c101918 */
[----:B------:R4:W-:Y:S01]  /*78f0*/  @P1 STG.E desc[UR24][R10.64], R15 ;  /* 0x0000000f0a001986 */ /* 0x0009e2000c101918 */
[C---:B--2---:R-:W-:Y:S01]  /*7900*/  ISETP.LT.AND P0, PT, R40.reuse, R69, !P0 ;  /* 0x000000452800720c */ /* 0x044fe20004701270 */
[----:B------:R-:W-:-:S05]  /*7910*/  IMAD R12, R40, UR4, RZ ;  /* 0x00000004280c7c24 */ /* 0x000fca000f8e02ff */
[----:B------:R-:W-:-:S04]  /*7920*/  LEA R20, P6, R12, R29, 0x2 ;  /* 0x0000001d0c147211 */ /* 0x000fc800078c10ff */
[----:B------:R-:W-:-:S03]  /*7930*/  LEA.HI.X.SX32 R21, R12, R31, 0x2, P6 ;  /* 0x0000001f0c157211 */ /* 0x000fc600030f16ff */
[----:B----4-:R-:W-:Y:S06]  /*7940*/  @!P0 EXIT ;  /* 0x000000000000894d */ /* 0x010fec0003800000 */
[----:B------:R-:W-:Y:S01]  /*7950*/  STG.E desc[UR24][R20.64], R19 ;  /* 0x0000001314007986 */ /* 0x000fe2000c101918 */
[----:B------:R-:W-:Y:S05]  /*7960*/  EXIT ;  /* 0x000000000000794d */ /* 0x000fea0003800000 */
.L_x_2:
[----:B------:R-:W-:-:S00]  /*7970*/  BRA `(.L_x_2) ;  /* 0xfffffffc00fc7947 */ /* 0x000fc0000383ffff */
[----:B------:R-:W-:-:S00]  /*7980*/  NOP ;  /* 0x0000000000007918 */ /* 0x000fc00000000000 */
[----:B------:R-:W-:-:S00]  /*7990*/  NOP ;  /* 0x0000000000007918 */ /* 0x000fc00000000000 */
[----:B------:R-:W-:-:S00]  /*79a0*/  NOP ;  /* 0x0000000000007918 */ /* 0x000fc00000000000 */
[----:B------:R-:W-:-:S00]  /*79b0*/  NOP ;  /* 0x0000000000007918 */ /* 0x000fc00000000000 */
[----:B------:R-:W-:-:S00]  /*79c0*/  NOP ;  /* 0x0000000000007918 */ /* 0x000fc00000000000 */
[----:B------:R-:W-:-:S00]  /*79d0*/  NOP ;  /* 0x0000000000007918 */ /* 0x000fc00000000000 */
[----:B------:R-:W-:-:S00]  /*79e0*/  NOP ;  /* 0x0000000000007918 */ /* 0x000fc00000000000 */
[----:B------:R-:W-:-:S00]  /*79f0*/  NOP ;  /* 0x0000000000007918 */ /* 0x000fc00000000000 */
.L_x_3:


//--------------------- .nv.shared.matmul_kernel  --------------------------
	.section	.nv.shared.matmul_kernel,"aw",@nobits
	.sectionflags	@""
	.align	16
	.zero		1024


//--------------------- .nv.shared.reserved.0     --------------------------
	.section	.nv.shared.reserved.0,"aw",@nobits
	.weak		__nv_reservedSMEM_offset_0_alias
	.size		__nv_reservedSMEM_offset_0_alias, 0, 0
	.other		__nv_reservedSMEM_offset_0_alias,@"STO_CUDA_RESERVED_SHARED STV_DEFAULT"
__nv_reservedSMEM_offset_0_alias:
	.zero		0


//--------------------- .nv.constant0.matmul_kernel --------------------------
	.section	.nv.constant0.matmul_kernel,"a",@progbits
	.sectionflags	@""
	.align	4
.nv.constant0.matmul_kernel:
	.zero		608


//--------------------- SYMBOLS --------------------------

	.type		.nv.reservedSmem.offset0,@object
	.size		.nv.reservedSmem.offset0,0x4
